//
// Generated by NVIDIA NVVM Compiler
//
// Compiler Build ID: CL-36424714
// Cuda compilation tools, release 13.0, V13.0.88
// Based on NVVM 20.0.0
//

.version 9.0
.target sm_100
.address_size 64

	// .globl	_Z13icabsm_kernelbiiiiPfS_S_S_S_S_S_S_S_S_PcS_

.visible .entry _Z13icabsm_kernelbiiiiPfS_S_S_S_S_S_S_S_S_PcS_(
	.param .u8 _Z13icabsm_kernelbiiiiPfS_S_S_S_S_S_S_S_S_PcS__param_0,
	.param .u32 _Z13icabsm_kernelbiiiiPfS_S_S_S_S_S_S_S_S_PcS__param_1,
	.param .u32 _Z13icabsm_kernelbiiiiPfS_S_S_S_S_S_S_S_S_PcS__param_2,
	.param .u32 _Z13icabsm_kernelbiiiiPfS_S_S_S_S_S_S_S_S_PcS__param_3,
	.param .u32 _Z13icabsm_kernelbiiiiPfS_S_S_S_S_S_S_S_S_PcS__param_4,
	.param .u64 .ptr .align 1 _Z13icabsm_kernelbiiiiPfS_S_S_S_S_S_S_S_S_PcS__param_5,
	.param .u64 .ptr .align 1 _Z13icabsm_kernelbiiiiPfS_S_S_S_S_S_S_S_S_PcS__param_6,
	.param .u64 .ptr .align 1 _Z13icabsm_kernelbiiiiPfS_S_S_S_S_S_S_S_S_PcS__param_7,
	.param .u64 .ptr .align 1 _Z13icabsm_kernelbiiiiPfS_S_S_S_S_S_S_S_S_PcS__param_8,
	.param .u64 .ptr .align 1 _Z13icabsm_kernelbiiiiPfS_S_S_S_S_S_S_S_S_PcS__param_9,
	.param .u64 .ptr .align 1 _Z13icabsm_kernelbiiiiPfS_S_S_S_S_S_S_S_S_PcS__param_10,
	.param .u64 .ptr .align 1 _Z13icabsm_kernelbiiiiPfS_S_S_S_S_S_S_S_S_PcS__param_11,
	.param .u64 .ptr .align 1 _Z13icabsm_kernelbiiiiPfS_S_S_S_S_S_S_S_S_PcS__param_12,
	.param .u64 .ptr .align 1 _Z13icabsm_kernelbiiiiPfS_S_S_S_S_S_S_S_S_PcS__param_13,
	.param .u64 .ptr .align 1 _Z13icabsm_kernelbiiiiPfS_S_S_S_S_S_S_S_S_PcS__param_14,
	.param .u64 .ptr .align 1 _Z13icabsm_kernelbiiiiPfS_S_S_S_S_S_S_S_S_PcS__param_15,
	.param .u64 .ptr .align 1 _Z13icabsm_kernelbiiiiPfS_S_S_S_S_S_S_S_S_PcS__param_16
)
{
	.reg .pred 	%p<305>;
	.reg .b16 	%rs<3>;
	.reg .b32 	%r<757>;
	.reg .b32 	%f<813>;
	.reg .b64 	%rd<1210>;

	ld.param.s8 	%rs1, [_Z13icabsm_kernelbiiiiPfS_S_S_S_S_S_S_S_S_PcS__param_0];
	ld.param.u32 	%r435, [_Z13icabsm_kernelbiiiiPfS_S_S_S_S_S_S_S_S_PcS__param_1];
	ld.param.u32 	%r436, [_Z13icabsm_kernelbiiiiPfS_S_S_S_S_S_S_S_S_PcS__param_2];
	ld.param.u32 	%r437, [_Z13icabsm_kernelbiiiiPfS_S_S_S_S_S_S_S_S_PcS__param_3];
	ld.param.u32 	%r438, [_Z13icabsm_kernelbiiiiPfS_S_S_S_S_S_S_S_S_PcS__param_4];
	ld.param.u64 	%rd398, [_Z13icabsm_kernelbiiiiPfS_S_S_S_S_S_S_S_S_PcS__param_6];
	ld.param.u64 	%rd399, [_Z13icabsm_kernelbiiiiPfS_S_S_S_S_S_S_S_S_PcS__param_7];
	ld.param.u64 	%rd400, [_Z13icabsm_kernelbiiiiPfS_S_S_S_S_S_S_S_S_PcS__param_10];
	ld.param.u64 	%rd401, [_Z13icabsm_kernelbiiiiPfS_S_S_S_S_S_S_S_S_PcS__param_11];
	ld.param.u64 	%rd402, [_Z13icabsm_kernelbiiiiPfS_S_S_S_S_S_S_S_S_PcS__param_14];
	ld.param.u64 	%rd403, [_Z13icabsm_kernelbiiiiPfS_S_S_S_S_S_S_S_S_PcS__param_15];
	ld.param.u64 	%rd404, [_Z13icabsm_kernelbiiiiPfS_S_S_S_S_S_S_S_S_PcS__param_16];
	cvta.to.global.u64 	%rd1, %rd404;
	cvta.to.global.u64 	%rd2, %rd402;
	cvta.to.global.u64 	%rd405, %rd403;
	mov.u32 	%r439, %ctaid.x;
	mov.u32 	%r440, %ctaid.y;
	mov.u32 	%r441, %nctaid.x;
	mov.u32 	%r442, %nctaid.y;
	mov.u32 	%r443, %ctaid.z;
	mad.lo.s32 	%r444, %r443, %r442, %r440;
	mad.lo.s32 	%r445, %r444, %r441, %r439;
	mov.u32 	%r446, %ntid.x;
	mov.u32 	%r447, %ntid.y;
	mov.u32 	%r448, %ntid.z;
	mov.u32 	%r449, %tid.z;
	mov.u32 	%r450, %tid.y;
	mov.u32 	%r451, %tid.x;
	mad.lo.s32 	%r452, %r445, %r448, %r449;
	mad.lo.s32 	%r453, %r452, %r447, %r450;
	mad.lo.s32 	%r1, %r453, %r446, %r451;
	cvt.s64.s32 	%rd406, %r1;
	add.s64 	%rd407, %rd405, %rd406;
	ld.global.u8 	%rs2, [%rd407];
	setp.eq.s16 	%p1, %rs2, 0;
	@%p1 bra 	$L__BB0_393;
	setp.eq.s16 	%p2, %rs1, 0;
	mul.lo.s32 	%r2, %r437, %r436;
	div.u32 	%r3, %r1, %r2;
	mul.lo.s32 	%r454, %r2, %r3;
	sub.s32 	%r4, %r1, %r454;
	div.u32 	%r5, %r4, %r436;
	mul.lo.s32 	%r455, %r5, %r436;
	sub.s32 	%r6, %r4, %r455;
	@%p2 bra 	$L__BB0_267;
	setp.lt.u32 	%p3, %r1, %r2;
	setp.gt.u32 	%p4, %r436, %r4;
	or.pred  	%p5, %p3, %p4;
	@%p5 bra 	$L__BB0_16;
	mul.lo.s32 	%r456, %r435, %r1;
	mul.lo.s32 	%r457, %r456, 19;
	cvt.s64.s32 	%rd3, %r457;
	add.s32 	%r458, %r2, %r436;
	sub.s32 	%r459, %r1, %r458;
	mul.lo.s32 	%r460, %r459, %r435;
	cvt.s64.s32 	%rd4, %r460;
	setp.lt.s32 	%p6, %r435, 1;
	@%p6 bra 	$L__BB0_16;
	add.s32 	%r462, %r435, -1;
	and.b32  	%r7, %r435, 15;
	setp.lt.u32 	%p7, %r462, 15;
	mov.b32 	%r619, 0;
	@%p7 bra 	$L__BB0_7;
	and.b32  	%r619, %r435, 2147483632;
	neg.s32 	%r617, %r619;
	shl.b64 	%rd408, %rd4, 2;
	add.s64 	%rd409, %rd408, %rd2;
	add.s64 	%rd1099, %rd409, 32;
	shl.b64 	%rd410, %rd3, 2;
	add.s64 	%rd411, %rd410, %rd1;
	add.s64 	%rd1098, %rd411, 32;
$L__BB0_6:
	.pragma "nounroll";
	ld.global.f32 	%f1, [%rd1099+-32];
	st.global.f32 	[%rd1098+-32], %f1;
	ld.global.f32 	%f2, [%rd1099+-28];
	st.global.f32 	[%rd1098+-28], %f2;
	ld.global.f32 	%f3, [%rd1099+-24];
	st.global.f32 	[%rd1098+-24], %f3;
	ld.global.f32 	%f4, [%rd1099+-20];
	st.global.f32 	[%rd1098+-20], %f4;
	ld.global.f32 	%f5, [%rd1099+-16];
	st.global.f32 	[%rd1098+-16], %f5;
	ld.global.f32 	%f6, [%rd1099+-12];
	st.global.f32 	[%rd1098+-12], %f6;
	ld.global.f32 	%f7, [%rd1099+-8];
	st.global.f32 	[%rd1098+-8], %f7;
	ld.global.f32 	%f8, [%rd1099+-4];
	st.global.f32 	[%rd1098+-4], %f8;
	ld.global.f32 	%f9, [%rd1099];
	st.global.f32 	[%rd1098], %f9;
	ld.global.f32 	%f10, [%rd1099+4];
	st.global.f32 	[%rd1098+4], %f10;
	ld.global.f32 	%f11, [%rd1099+8];
	st.global.f32 	[%rd1098+8], %f11;
	ld.global.f32 	%f12, [%rd1099+12];
	st.global.f32 	[%rd1098+12], %f12;
	ld.global.f32 	%f13, [%rd1099+16];
	st.global.f32 	[%rd1098+16], %f13;
	ld.global.f32 	%f14, [%rd1099+20];
	st.global.f32 	[%rd1098+20], %f14;
	ld.global.f32 	%f15, [%rd1099+24];
	st.global.f32 	[%rd1098+24], %f15;
	ld.global.f32 	%f16, [%rd1099+28];
	st.global.f32 	[%rd1098+28], %f16;
	add.s32 	%r617, %r617, 16;
	add.s64 	%rd1099, %rd1099, 64;
	add.s64 	%rd1098, %rd1098, 64;
	setp.ne.s32 	%p8, %r617, 0;
	@%p8 bra 	$L__BB0_6;
$L__BB0_7:
	setp.eq.s32 	%p9, %r7, 0;
	@%p9 bra 	$L__BB0_16;
	and.b32  	%r13, %r435, 7;
	setp.lt.u32 	%p10, %r7, 8;
	@%p10 bra 	$L__BB0_10;
	cvt.u64.u32 	%rd412, %r619;
	add.s64 	%rd413, %rd412, %rd4;
	shl.b64 	%rd414, %rd413, 2;
	add.s64 	%rd415, %rd2, %rd414;
	ld.global.f32 	%f17, [%rd415];
	add.s64 	%rd416, %rd412, %rd3;
	shl.b64 	%rd417, %rd416, 2;
	add.s64 	%rd418, %rd1, %rd417;
	st.global.f32 	[%rd418], %f17;
	ld.global.f32 	%f18, [%rd415+4];
	st.global.f32 	[%rd418+4], %f18;
	ld.global.f32 	%f19, [%rd415+8];
	st.global.f32 	[%rd418+8], %f19;
	ld.global.f32 	%f20, [%rd415+12];
	st.global.f32 	[%rd418+12], %f20;
	ld.global.f32 	%f21, [%rd415+16];
	st.global.f32 	[%rd418+16], %f21;
	ld.global.f32 	%f22, [%rd415+20];
	st.global.f32 	[%rd418+20], %f22;
	ld.global.f32 	%f23, [%rd415+24];
	st.global.f32 	[%rd418+24], %f23;
	ld.global.f32 	%f24, [%rd415+28];
	st.global.f32 	[%rd418+28], %f24;
	add.s32 	%r619, %r619, 8;
$L__BB0_10:
	setp.eq.s32 	%p11, %r13, 0;
	@%p11 bra 	$L__BB0_16;
	and.b32  	%r16, %r435, 3;
	setp.lt.u32 	%p12, %r13, 4;
	@%p12 bra 	$L__BB0_13;
	cvt.u64.u32 	%rd419, %r619;
	add.s64 	%rd420, %rd419, %rd4;
	shl.b64 	%rd421, %rd420, 2;
	add.s64 	%rd422, %rd2, %rd421;
	ld.global.f32 	%f25, [%rd422];
	add.s64 	%rd423, %rd419, %rd3;
	shl.b64 	%rd424, %rd423, 2;
	add.s64 	%rd425, %rd1, %rd424;
	st.global.f32 	[%rd425], %f25;
	ld.global.f32 	%f26, [%rd422+4];
	st.global.f32 	[%rd425+4], %f26;
	ld.global.f32 	%f27, [%rd422+8];
	st.global.f32 	[%rd425+8], %f27;
	ld.global.f32 	%f28, [%rd422+12];
	st.global.f32 	[%rd425+12], %f28;
	add.s32 	%r619, %r619, 4;
$L__BB0_13:
	setp.eq.s32 	%p13, %r16, 0;
	@%p13 bra 	$L__BB0_16;
	cvt.u64.u32 	%rd426, %r619;
	add.s64 	%rd427, %rd3, %rd426;
	shl.b64 	%rd428, %rd427, 2;
	add.s64 	%rd1101, %rd1, %rd428;
	add.s64 	%rd429, %rd4, %rd426;
	shl.b64 	%rd430, %rd429, 2;
	add.s64 	%rd1100, %rd2, %rd430;
	neg.s32 	%r621, %r16;
$L__BB0_15:
	.pragma "nounroll";
	ld.global.f32 	%f29, [%rd1100];
	st.global.f32 	[%rd1101], %f29;
	add.s64 	%rd1101, %rd1101, 4;
	add.s64 	%rd1100, %rd1100, 4;
	add.s32 	%r621, %r621, 1;
	setp.ne.s32 	%p14, %r621, 0;
	@%p14 bra 	$L__BB0_15;
$L__BB0_16:
	setp.lt.u32 	%p15, %r1, %r2;
	bar.sync 	0;
	setp.eq.s32 	%p16, %r6, 0;
	or.pred  	%p17, %p15, %p16;
	@%p17 bra 	$L__BB0_30;
	mul.lo.s32 	%r463, %r435, %r1;
	mul.lo.s32 	%r464, %r463, 19;
	cvt.s64.s32 	%rd431, %r464;
	cvt.s64.s32 	%rd432, %r435;
	add.s64 	%rd17, %rd431, %rd432;
	not.b32 	%r465, %r2;
	add.s32 	%r466, %r1, %r465;
	mul.lo.s32 	%r467, %r466, %r435;
	cvt.s64.s32 	%rd18, %r467;
	setp.lt.s32 	%p18, %r435, 1;
	@%p18 bra 	$L__BB0_30;
	add.s32 	%r469, %r435, -1;
	and.b32  	%r22, %r435, 15;
	setp.lt.u32 	%p19, %r469, 15;
	mov.b32 	%r624, 0;
	@%p19 bra 	$L__BB0_21;
	and.b32  	%r624, %r435, 2147483632;
	neg.s32 	%r622, %r624;
	shl.b64 	%rd433, %rd18, 2;
	add.s64 	%rd434, %rd433, %rd2;
	add.s64 	%rd1103, %rd434, 32;
	shl.b64 	%rd435, %rd17, 2;
	add.s64 	%rd436, %rd435, %rd1;
	add.s64 	%rd1102, %rd436, 32;
$L__BB0_20:
	.pragma "nounroll";
	ld.global.f32 	%f30, [%rd1103+-32];
	st.global.f32 	[%rd1102+-32], %f30;
	ld.global.f32 	%f31, [%rd1103+-28];
	st.global.f32 	[%rd1102+-28], %f31;
	ld.global.f32 	%f32, [%rd1103+-24];
	st.global.f32 	[%rd1102+-24], %f32;
	ld.global.f32 	%f33, [%rd1103+-20];
	st.global.f32 	[%rd1102+-20], %f33;
	ld.global.f32 	%f34, [%rd1103+-16];
	st.global.f32 	[%rd1102+-16], %f34;
	ld.global.f32 	%f35, [%rd1103+-12];
	st.global.f32 	[%rd1102+-12], %f35;
	ld.global.f32 	%f36, [%rd1103+-8];
	st.global.f32 	[%rd1102+-8], %f36;
	ld.global.f32 	%f37, [%rd1103+-4];
	st.global.f32 	[%rd1102+-4], %f37;
	ld.global.f32 	%f38, [%rd1103];
	st.global.f32 	[%rd1102], %f38;
	ld.global.f32 	%f39, [%rd1103+4];
	st.global.f32 	[%rd1102+4], %f39;
	ld.global.f32 	%f40, [%rd1103+8];
	st.global.f32 	[%rd1102+8], %f40;
	ld.global.f32 	%f41, [%rd1103+12];
	st.global.f32 	[%rd1102+12], %f41;
	ld.global.f32 	%f42, [%rd1103+16];
	st.global.f32 	[%rd1102+16], %f42;
	ld.global.f32 	%f43, [%rd1103+20];
	st.global.f32 	[%rd1102+20], %f43;
	ld.global.f32 	%f44, [%rd1103+24];
	st.global.f32 	[%rd1102+24], %f44;
	ld.global.f32 	%f45, [%rd1103+28];
	st.global.f32 	[%rd1102+28], %f45;
	add.s32 	%r622, %r622, 16;
	add.s64 	%rd1103, %rd1103, 64;
	add.s64 	%rd1102, %rd1102, 64;
	setp.ne.s32 	%p20, %r622, 0;
	@%p20 bra 	$L__BB0_20;
$L__BB0_21:
	setp.eq.s32 	%p21, %r22, 0;
	@%p21 bra 	$L__BB0_30;
	and.b32  	%r28, %r435, 7;
	setp.lt.u32 	%p22, %r22, 8;
	@%p22 bra 	$L__BB0_24;
	cvt.u64.u32 	%rd437, %r624;
	add.s64 	%rd438, %rd437, %rd18;
	shl.b64 	%rd439, %rd438, 2;
	add.s64 	%rd440, %rd2, %rd439;
	ld.global.f32 	%f46, [%rd440];
	add.s64 	%rd441, %rd17, %rd437;
	shl.b64 	%rd442, %rd441, 2;
	add.s64 	%rd443, %rd1, %rd442;
	st.global.f32 	[%rd443], %f46;
	ld.global.f32 	%f47, [%rd440+4];
	st.global.f32 	[%rd443+4], %f47;
	ld.global.f32 	%f48, [%rd440+8];
	st.global.f32 	[%rd443+8], %f48;
	ld.global.f32 	%f49, [%rd440+12];
	st.global.f32 	[%rd443+12], %f49;
	ld.global.f32 	%f50, [%rd440+16];
	st.global.f32 	[%rd443+16], %f50;
	ld.global.f32 	%f51, [%rd440+20];
	st.global.f32 	[%rd443+20], %f51;
	ld.global.f32 	%f52, [%rd440+24];
	st.global.f32 	[%rd443+24], %f52;
	ld.global.f32 	%f53, [%rd440+28];
	st.global.f32 	[%rd443+28], %f53;
	add.s32 	%r624, %r624, 8;
$L__BB0_24:
	setp.eq.s32 	%p23, %r28, 0;
	@%p23 bra 	$L__BB0_30;
	and.b32  	%r31, %r435, 3;
	setp.lt.u32 	%p24, %r28, 4;
	@%p24 bra 	$L__BB0_27;
	cvt.u64.u32 	%rd444, %r624;
	add.s64 	%rd445, %rd444, %rd18;
	shl.b64 	%rd446, %rd445, 2;
	add.s64 	%rd447, %rd2, %rd446;
	ld.global.f32 	%f54, [%rd447];
	add.s64 	%rd448, %rd17, %rd444;
	shl.b64 	%rd449, %rd448, 2;
	add.s64 	%rd450, %rd1, %rd449;
	st.global.f32 	[%rd450], %f54;
	ld.global.f32 	%f55, [%rd447+4];
	st.global.f32 	[%rd450+4], %f55;
	ld.global.f32 	%f56, [%rd447+8];
	st.global.f32 	[%rd450+8], %f56;
	ld.global.f32 	%f57, [%rd447+12];
	st.global.f32 	[%rd450+12], %f57;
	add.s32 	%r624, %r624, 4;
$L__BB0_27:
	setp.eq.s32 	%p25, %r31, 0;
	@%p25 bra 	$L__BB0_30;
	cvt.u64.u32 	%rd451, %r624;
	add.s64 	%rd452, %rd17, %rd451;
	shl.b64 	%rd453, %rd452, 2;
	add.s64 	%rd1105, %rd1, %rd453;
	add.s64 	%rd454, %rd18, %rd451;
	shl.b64 	%rd455, %rd454, 2;
	add.s64 	%rd1104, %rd2, %rd455;
	neg.s32 	%r626, %r31;
$L__BB0_29:
	.pragma "nounroll";
	ld.global.f32 	%f58, [%rd1104];
	st.global.f32 	[%rd1105], %f58;
	add.s64 	%rd1105, %rd1105, 4;
	add.s64 	%rd1104, %rd1104, 4;
	add.s32 	%r626, %r626, 1;
	setp.ne.s32 	%p26, %r626, 0;
	@%p26 bra 	$L__BB0_29;
$L__BB0_30:
	setp.lt.u32 	%p27, %r1, %r2;
	@%p27 bra 	$L__BB0_44;
	mul.lo.s32 	%r470, %r435, %r1;
	mul.lo.s32 	%r471, %r470, 19;
	cvt.s64.s32 	%rd456, %r471;
	shl.b32 	%r472, %r435, 1;
	cvt.s64.s32 	%rd457, %r472;
	add.s64 	%rd31, %rd456, %rd457;
	sub.s32 	%r473, %r1, %r2;
	mul.lo.s32 	%r474, %r473, %r435;
	cvt.s64.s32 	%rd32, %r474;
	setp.lt.s32 	%p28, %r435, 1;
	@%p28 bra 	$L__BB0_44;
	add.s32 	%r476, %r435, -1;
	and.b32  	%r37, %r435, 15;
	setp.lt.u32 	%p29, %r476, 15;
	mov.b32 	%r629, 0;
	@%p29 bra 	$L__BB0_35;
	and.b32  	%r629, %r435, 2147483632;
	neg.s32 	%r627, %r629;
	shl.b64 	%rd458, %rd32, 2;
	add.s64 	%rd459, %rd458, %rd2;
	add.s64 	%rd1107, %rd459, 32;
	shl.b64 	%rd460, %rd31, 2;
	add.s64 	%rd461, %rd460, %rd1;
	add.s64 	%rd1106, %rd461, 32;
$L__BB0_34:
	.pragma "nounroll";
	ld.global.f32 	%f59, [%rd1107+-32];
	st.global.f32 	[%rd1106+-32], %f59;
	ld.global.f32 	%f60, [%rd1107+-28];
	st.global.f32 	[%rd1106+-28], %f60;
	ld.global.f32 	%f61, [%rd1107+-24];
	st.global.f32 	[%rd1106+-24], %f61;
	ld.global.f32 	%f62, [%rd1107+-20];
	st.global.f32 	[%rd1106+-20], %f62;
	ld.global.f32 	%f63, [%rd1107+-16];
	st.global.f32 	[%rd1106+-16], %f63;
	ld.global.f32 	%f64, [%rd1107+-12];
	st.global.f32 	[%rd1106+-12], %f64;
	ld.global.f32 	%f65, [%rd1107+-8];
	st.global.f32 	[%rd1106+-8], %f65;
	ld.global.f32 	%f66, [%rd1107+-4];
	st.global.f32 	[%rd1106+-4], %f66;
	ld.global.f32 	%f67, [%rd1107];
	st.global.f32 	[%rd1106], %f67;
	ld.global.f32 	%f68, [%rd1107+4];
	st.global.f32 	[%rd1106+4], %f68;
	ld.global.f32 	%f69, [%rd1107+8];
	st.global.f32 	[%rd1106+8], %f69;
	ld.global.f32 	%f70, [%rd1107+12];
	st.global.f32 	[%rd1106+12], %f70;
	ld.global.f32 	%f71, [%rd1107+16];
	st.global.f32 	[%rd1106+16], %f71;
	ld.global.f32 	%f72, [%rd1107+20];
	st.global.f32 	[%rd1106+20], %f72;
	ld.global.f32 	%f73, [%rd1107+24];
	st.global.f32 	[%rd1106+24], %f73;
	ld.global.f32 	%f74, [%rd1107+28];
	st.global.f32 	[%rd1106+28], %f74;
	add.s32 	%r627, %r627, 16;
	add.s64 	%rd1107, %rd1107, 64;
	add.s64 	%rd1106, %rd1106, 64;
	setp.ne.s32 	%p30, %r627, 0;
	@%p30 bra 	$L__BB0_34;
$L__BB0_35:
	setp.eq.s32 	%p31, %r37, 0;
	@%p31 bra 	$L__BB0_44;
	and.b32  	%r43, %r435, 7;
	setp.lt.u32 	%p32, %r37, 8;
	@%p32 bra 	$L__BB0_38;
	cvt.u64.u32 	%rd462, %r629;
	add.s64 	%rd463, %rd462, %rd32;
	shl.b64 	%rd464, %rd463, 2;
	add.s64 	%rd465, %rd2, %rd464;
	ld.global.f32 	%f75, [%rd465];
	add.s64 	%rd466, %rd31, %rd462;
	shl.b64 	%rd467, %rd466, 2;
	add.s64 	%rd468, %rd1, %rd467;
	st.global.f32 	[%rd468], %f75;
	ld.global.f32 	%f76, [%rd465+4];
	st.global.f32 	[%rd468+4], %f76;
	ld.global.f32 	%f77, [%rd465+8];
	st.global.f32 	[%rd468+8], %f77;
	ld.global.f32 	%f78, [%rd465+12];
	st.global.f32 	[%rd468+12], %f78;
	ld.global.f32 	%f79, [%rd465+16];
	st.global.f32 	[%rd468+16], %f79;
	ld.global.f32 	%f80, [%rd465+20];
	st.global.f32 	[%rd468+20], %f80;
	ld.global.f32 	%f81, [%rd465+24];
	st.global.f32 	[%rd468+24], %f81;
	ld.global.f32 	%f82, [%rd465+28];
	st.global.f32 	[%rd468+28], %f82;
	add.s32 	%r629, %r629, 8;
$L__BB0_38:
	setp.eq.s32 	%p33, %r43, 0;
	@%p33 bra 	$L__BB0_44;
	and.b32  	%r46, %r435, 3;
	setp.lt.u32 	%p34, %r43, 4;
	@%p34 bra 	$L__BB0_41;
	cvt.u64.u32 	%rd469, %r629;
	add.s64 	%rd470, %rd469, %rd32;
	shl.b64 	%rd471, %rd470, 2;
	add.s64 	%rd472, %rd2, %rd471;
	ld.global.f32 	%f83, [%rd472];
	add.s64 	%rd473, %rd31, %rd469;
	shl.b64 	%rd474, %rd473, 2;
	add.s64 	%rd475, %rd1, %rd474;
	st.global.f32 	[%rd475], %f83;
	ld.global.f32 	%f84, [%rd472+4];
	st.global.f32 	[%rd475+4], %f84;
	ld.global.f32 	%f85, [%rd472+8];
	st.global.f32 	[%rd475+8], %f85;
	ld.global.f32 	%f86, [%rd472+12];
	st.global.f32 	[%rd475+12], %f86;
	add.s32 	%r629, %r629, 4;
$L__BB0_41:
	setp.eq.s32 	%p35, %r46, 0;
	@%p35 bra 	$L__BB0_44;
	cvt.u64.u32 	%rd476, %r629;
	add.s64 	%rd477, %rd31, %rd476;
	shl.b64 	%rd478, %rd477, 2;
	add.s64 	%rd1109, %rd1, %rd478;
	add.s64 	%rd479, %rd32, %rd476;
	shl.b64 	%rd480, %rd479, 2;
	add.s64 	%rd1108, %rd2, %rd480;
	neg.s32 	%r631, %r46;
$L__BB0_43:
	.pragma "nounroll";
	ld.global.f32 	%f87, [%rd1108];
	st.global.f32 	[%rd1109], %f87;
	add.s64 	%rd1109, %rd1109, 4;
	add.s64 	%rd1108, %rd1108, 4;
	add.s32 	%r631, %r631, 1;
	setp.ne.s32 	%p36, %r631, 0;
	@%p36 bra 	$L__BB0_43;
$L__BB0_44:
	setp.lt.u32 	%p37, %r1, %r2;
	add.s32 	%r52, %r436, -1;
	setp.ge.u32 	%p38, %r6, %r52;
	or.pred  	%p39, %p37, %p38;
	@%p39 bra 	$L__BB0_58;
	mul.lo.s32 	%r477, %r435, %r1;
	mul.lo.s32 	%r478, %r477, 19;
	cvt.s64.s32 	%rd481, %r478;
	mul.lo.s32 	%r479, %r435, 3;
	cvt.s64.s32 	%rd482, %r479;
	add.s64 	%rd45, %rd481, %rd482;
	sub.s32 	%r480, %r1, %r2;
	mad.lo.s32 	%r481, %r435, %r480, %r435;
	cvt.s64.s32 	%rd46, %r481;
	setp.lt.s32 	%p40, %r435, 1;
	@%p40 bra 	$L__BB0_58;
	add.s32 	%r483, %r435, -1;
	and.b32  	%r53, %r435, 15;
	setp.lt.u32 	%p41, %r483, 15;
	mov.b32 	%r634, 0;
	@%p41 bra 	$L__BB0_49;
	and.b32  	%r634, %r435, 2147483632;
	neg.s32 	%r632, %r634;
	shl.b64 	%rd483, %rd46, 2;
	add.s64 	%rd484, %rd483, %rd2;
	add.s64 	%rd1111, %rd484, 32;
	shl.b64 	%rd485, %rd45, 2;
	add.s64 	%rd486, %rd485, %rd1;
	add.s64 	%rd1110, %rd486, 32;
$L__BB0_48:
	.pragma "nounroll";
	ld.global.f32 	%f88, [%rd1111+-32];
	st.global.f32 	[%rd1110+-32], %f88;
	ld.global.f32 	%f89, [%rd1111+-28];
	st.global.f32 	[%rd1110+-28], %f89;
	ld.global.f32 	%f90, [%rd1111+-24];
	st.global.f32 	[%rd1110+-24], %f90;
	ld.global.f32 	%f91, [%rd1111+-20];
	st.global.f32 	[%rd1110+-20], %f91;
	ld.global.f32 	%f92, [%rd1111+-16];
	st.global.f32 	[%rd1110+-16], %f92;
	ld.global.f32 	%f93, [%rd1111+-12];
	st.global.f32 	[%rd1110+-12], %f93;
	ld.global.f32 	%f94, [%rd1111+-8];
	st.global.f32 	[%rd1110+-8], %f94;
	ld.global.f32 	%f95, [%rd1111+-4];
	st.global.f32 	[%rd1110+-4], %f95;
	ld.global.f32 	%f96, [%rd1111];
	st.global.f32 	[%rd1110], %f96;
	ld.global.f32 	%f97, [%rd1111+4];
	st.global.f32 	[%rd1110+4], %f97;
	ld.global.f32 	%f98, [%rd1111+8];
	st.global.f32 	[%rd1110+8], %f98;
	ld.global.f32 	%f99, [%rd1111+12];
	st.global.f32 	[%rd1110+12], %f99;
	ld.global.f32 	%f100, [%rd1111+16];
	st.global.f32 	[%rd1110+16], %f100;
	ld.global.f32 	%f101, [%rd1111+20];
	st.global.f32 	[%rd1110+20], %f101;
	ld.global.f32 	%f102, [%rd1111+24];
	st.global.f32 	[%rd1110+24], %f102;
	ld.global.f32 	%f103, [%rd1111+28];
	st.global.f32 	[%rd1110+28], %f103;
	add.s32 	%r632, %r632, 16;
	add.s64 	%rd1111, %rd1111, 64;
	add.s64 	%rd1110, %rd1110, 64;
	setp.ne.s32 	%p42, %r632, 0;
	@%p42 bra 	$L__BB0_48;
$L__BB0_49:
	setp.eq.s32 	%p43, %r53, 0;
	@%p43 bra 	$L__BB0_58;
	and.b32  	%r59, %r435, 7;
	setp.lt.u32 	%p44, %r53, 8;
	@%p44 bra 	$L__BB0_52;
	cvt.u64.u32 	%rd487, %r634;
	add.s64 	%rd488, %rd487, %rd46;
	shl.b64 	%rd489, %rd488, 2;
	add.s64 	%rd490, %rd2, %rd489;
	ld.global.f32 	%f104, [%rd490];
	add.s64 	%rd491, %rd45, %rd487;
	shl.b64 	%rd492, %rd491, 2;
	add.s64 	%rd493, %rd1, %rd492;
	st.global.f32 	[%rd493], %f104;
	ld.global.f32 	%f105, [%rd490+4];
	st.global.f32 	[%rd493+4], %f105;
	ld.global.f32 	%f106, [%rd490+8];
	st.global.f32 	[%rd493+8], %f106;
	ld.global.f32 	%f107, [%rd490+12];
	st.global.f32 	[%rd493+12], %f107;
	ld.global.f32 	%f108, [%rd490+16];
	st.global.f32 	[%rd493+16], %f108;
	ld.global.f32 	%f109, [%rd490+20];
	st.global.f32 	[%rd493+20], %f109;
	ld.global.f32 	%f110, [%rd490+24];
	st.global.f32 	[%rd493+24], %f110;
	ld.global.f32 	%f111, [%rd490+28];
	st.global.f32 	[%rd493+28], %f111;
	add.s32 	%r634, %r634, 8;
$L__BB0_52:
	setp.eq.s32 	%p45, %r59, 0;
	@%p45 bra 	$L__BB0_58;
	and.b32  	%r62, %r435, 3;
	setp.lt.u32 	%p46, %r59, 4;
	@%p46 bra 	$L__BB0_55;
	cvt.u64.u32 	%rd494, %r634;
	add.s64 	%rd495, %rd494, %rd46;
	shl.b64 	%rd496, %rd495, 2;
	add.s64 	%rd497, %rd2, %rd496;
	ld.global.f32 	%f112, [%rd497];
	add.s64 	%rd498, %rd45, %rd494;
	shl.b64 	%rd499, %rd498, 2;
	add.s64 	%rd500, %rd1, %rd499;
	st.global.f32 	[%rd500], %f112;
	ld.global.f32 	%f113, [%rd497+4];
	st.global.f32 	[%rd500+4], %f113;
	ld.global.f32 	%f114, [%rd497+8];
	st.global.f32 	[%rd500+8], %f114;
	ld.global.f32 	%f115, [%rd497+12];
	st.global.f32 	[%rd500+12], %f115;
	add.s32 	%r634, %r634, 4;
$L__BB0_55:
	setp.eq.s32 	%p47, %r62, 0;
	@%p47 bra 	$L__BB0_58;
	cvt.u64.u32 	%rd501, %r634;
	add.s64 	%rd502, %rd45, %rd501;
	shl.b64 	%rd503, %rd502, 2;
	add.s64 	%rd1113, %rd1, %rd503;
	add.s64 	%rd504, %rd46, %rd501;
	shl.b64 	%rd505, %rd504, 2;
	add.s64 	%rd1112, %rd2, %rd505;
	neg.s32 	%r636, %r62;
$L__BB0_57:
	.pragma "nounroll";
	ld.global.f32 	%f116, [%rd1112];
	st.global.f32 	[%rd1113], %f116;
	add.s64 	%rd1113, %rd1113, 4;
	add.s64 	%rd1112, %rd1112, 4;
	add.s32 	%r636, %r636, 1;
	setp.ne.s32 	%p48, %r636, 0;
	@%p48 bra 	$L__BB0_57;
$L__BB0_58:
	setp.lt.u32 	%p49, %r1, %r2;
	add.s32 	%r68, %r437, -1;
	setp.ge.u32 	%p50, %r5, %r68;
	or.pred  	%p51, %p49, %p50;
	@%p51 bra 	$L__BB0_72;
	mul.lo.s32 	%r484, %r435, %r1;
	mul.lo.s32 	%r485, %r484, 19;
	cvt.s64.s32 	%rd506, %r485;
	shl.b32 	%r486, %r435, 2;
	cvt.s64.s32 	%rd507, %r486;
	add.s64 	%rd59, %rd506, %rd507;
	sub.s32 	%r487, %r436, %r2;
	add.s32 	%r488, %r487, %r1;
	mul.lo.s32 	%r489, %r488, %r435;
	cvt.s64.s32 	%rd60, %r489;
	setp.lt.s32 	%p52, %r435, 1;
	@%p52 bra 	$L__BB0_72;
	add.s32 	%r491, %r435, -1;
	and.b32  	%r69, %r435, 15;
	setp.lt.u32 	%p53, %r491, 15;
	mov.b32 	%r639, 0;
	@%p53 bra 	$L__BB0_63;
	and.b32  	%r639, %r435, 2147483632;
	neg.s32 	%r637, %r639;
	shl.b64 	%rd508, %rd60, 2;
	add.s64 	%rd509, %rd508, %rd2;
	add.s64 	%rd1115, %rd509, 32;
	shl.b64 	%rd510, %rd59, 2;
	add.s64 	%rd511, %rd510, %rd1;
	add.s64 	%rd1114, %rd511, 32;
$L__BB0_62:
	.pragma "nounroll";
	ld.global.f32 	%f117, [%rd1115+-32];
	st.global.f32 	[%rd1114+-32], %f117;
	ld.global.f32 	%f118, [%rd1115+-28];
	st.global.f32 	[%rd1114+-28], %f118;
	ld.global.f32 	%f119, [%rd1115+-24];
	st.global.f32 	[%rd1114+-24], %f119;
	ld.global.f32 	%f120, [%rd1115+-20];
	st.global.f32 	[%rd1114+-20], %f120;
	ld.global.f32 	%f121, [%rd1115+-16];
	st.global.f32 	[%rd1114+-16], %f121;
	ld.global.f32 	%f122, [%rd1115+-12];
	st.global.f32 	[%rd1114+-12], %f122;
	ld.global.f32 	%f123, [%rd1115+-8];
	st.global.f32 	[%rd1114+-8], %f123;
	ld.global.f32 	%f124, [%rd1115+-4];
	st.global.f32 	[%rd1114+-4], %f124;
	ld.global.f32 	%f125, [%rd1115];
	st.global.f32 	[%rd1114], %f125;
	ld.global.f32 	%f126, [%rd1115+4];
	st.global.f32 	[%rd1114+4], %f126;
	ld.global.f32 	%f127, [%rd1115+8];
	st.global.f32 	[%rd1114+8], %f127;
	ld.global.f32 	%f128, [%rd1115+12];
	st.global.f32 	[%rd1114+12], %f128;
	ld.global.f32 	%f129, [%rd1115+16];
	st.global.f32 	[%rd1114+16], %f129;
	ld.global.f32 	%f130, [%rd1115+20];
	st.global.f32 	[%rd1114+20], %f130;
	ld.global.f32 	%f131, [%rd1115+24];
	st.global.f32 	[%rd1114+24], %f131;
	ld.global.f32 	%f132, [%rd1115+28];
	st.global.f32 	[%rd1114+28], %f132;
	add.s32 	%r637, %r637, 16;
	add.s64 	%rd1115, %rd1115, 64;
	add.s64 	%rd1114, %rd1114, 64;
	setp.ne.s32 	%p54, %r637, 0;
	@%p54 bra 	$L__BB0_62;
$L__BB0_63:
	setp.eq.s32 	%p55, %r69, 0;
	@%p55 bra 	$L__BB0_72;
	and.b32  	%r75, %r435, 7;
	setp.lt.u32 	%p56, %r69, 8;
	@%p56 bra 	$L__BB0_66;
	cvt.u64.u32 	%rd512, %r639;
	add.s64 	%rd513, %rd512, %rd60;
	shl.b64 	%rd514, %rd513, 2;
	add.s64 	%rd515, %rd2, %rd514;
	ld.global.f32 	%f133, [%rd515];
	add.s64 	%rd516, %rd59, %rd512;
	shl.b64 	%rd517, %rd516, 2;
	add.s64 	%rd518, %rd1, %rd517;
	st.global.f32 	[%rd518], %f133;
	ld.global.f32 	%f134, [%rd515+4];
	st.global.f32 	[%rd518+4], %f134;
	ld.global.f32 	%f135, [%rd515+8];
	st.global.f32 	[%rd518+8], %f135;
	ld.global.f32 	%f136, [%rd515+12];
	st.global.f32 	[%rd518+12], %f136;
	ld.global.f32 	%f137, [%rd515+16];
	st.global.f32 	[%rd518+16], %f137;
	ld.global.f32 	%f138, [%rd515+20];
	st.global.f32 	[%rd518+20], %f138;
	ld.global.f32 	%f139, [%rd515+24];
	st.global.f32 	[%rd518+24], %f139;
	ld.global.f32 	%f140, [%rd515+28];
	st.global.f32 	[%rd518+28], %f140;
	add.s32 	%r639, %r639, 8;
$L__BB0_66:
	setp.eq.s32 	%p57, %r75, 0;
	@%p57 bra 	$L__BB0_72;
	and.b32  	%r78, %r435, 3;
	setp.lt.u32 	%p58, %r75, 4;
	@%p58 bra 	$L__BB0_69;
	cvt.u64.u32 	%rd519, %r639;
	add.s64 	%rd520, %rd519, %rd60;
	shl.b64 	%rd521, %rd520, 2;
	add.s64 	%rd522, %rd2, %rd521;
	ld.global.f32 	%f141, [%rd522];
	add.s64 	%rd523, %rd59, %rd519;
	shl.b64 	%rd524, %rd523, 2;
	add.s64 	%rd525, %rd1, %rd524;
	st.global.f32 	[%rd525], %f141;
	ld.global.f32 	%f142, [%rd522+4];
	st.global.f32 	[%rd525+4], %f142;
	ld.global.f32 	%f143, [%rd522+8];
	st.global.f32 	[%rd525+8], %f143;
	ld.global.f32 	%f144, [%rd522+12];
	st.global.f32 	[%rd525+12], %f144;
	add.s32 	%r639, %r639, 4;
$L__BB0_69:
	setp.eq.s32 	%p59, %r78, 0;
	@%p59 bra 	$L__BB0_72;
	cvt.u64.u32 	%rd526, %r639;
	add.s64 	%rd527, %rd59, %rd526;
	shl.b64 	%rd528, %rd527, 2;
	add.s64 	%rd1117, %rd1, %rd528;
	add.s64 	%rd529, %rd60, %rd526;
	shl.b64 	%rd530, %rd529, 2;
	add.s64 	%rd1116, %rd2, %rd530;
	neg.s32 	%r641, %r78;
$L__BB0_71:
	.pragma "nounroll";
	ld.global.f32 	%f145, [%rd1116];
	st.global.f32 	[%rd1117], %f145;
	add.s64 	%rd1117, %rd1117, 4;
	add.s64 	%rd1116, %rd1116, 4;
	add.s32 	%r641, %r641, 1;
	setp.ne.s32 	%p60, %r641, 0;
	@%p60 bra 	$L__BB0_71;
$L__BB0_72:
	setp.eq.s32 	%p61, %r6, 0;
	setp.gt.u32 	%p62, %r436, %r4;
	or.pred  	%p63, %p62, %p61;
	@%p63 bra 	$L__BB0_86;
	mul.lo.s32 	%r492, %r435, %r1;
	mul.lo.s32 	%r493, %r492, 19;
	cvt.s64.s32 	%rd531, %r493;
	mul.lo.s32 	%r494, %r435, 5;
	cvt.s64.s32 	%rd532, %r494;
	add.s64 	%rd73, %rd531, %rd532;
	not.b32 	%r495, %r436;
	add.s32 	%r496, %r1, %r495;
	mul.lo.s32 	%r497, %r496, %r435;
	cvt.s64.s32 	%rd74, %r497;
	setp.lt.s32 	%p64, %r435, 1;
	@%p64 bra 	$L__BB0_86;
	add.s32 	%r499, %r435, -1;
	and.b32  	%r84, %r435, 15;
	setp.lt.u32 	%p65, %r499, 15;
	mov.b32 	%r644, 0;
	@%p65 bra 	$L__BB0_77;
	and.b32  	%r644, %r435, 2147483632;
	neg.s32 	%r642, %r644;
	shl.b64 	%rd533, %rd74, 2;
	add.s64 	%rd534, %rd533, %rd2;
	add.s64 	%rd1119, %rd534, 32;
	shl.b64 	%rd535, %rd73, 2;
	add.s64 	%rd536, %rd535, %rd1;
	add.s64 	%rd1118, %rd536, 32;
$L__BB0_76:
	.pragma "nounroll";
	ld.global.f32 	%f146, [%rd1119+-32];
	st.global.f32 	[%rd1118+-32], %f146;
	ld.global.f32 	%f147, [%rd1119+-28];
	st.global.f32 	[%rd1118+-28], %f147;
	ld.global.f32 	%f148, [%rd1119+-24];
	st.global.f32 	[%rd1118+-24], %f148;
	ld.global.f32 	%f149, [%rd1119+-20];
	st.global.f32 	[%rd1118+-20], %f149;
	ld.global.f32 	%f150, [%rd1119+-16];
	st.global.f32 	[%rd1118+-16], %f150;
	ld.global.f32 	%f151, [%rd1119+-12];
	st.global.f32 	[%rd1118+-12], %f151;
	ld.global.f32 	%f152, [%rd1119+-8];
	st.global.f32 	[%rd1118+-8], %f152;
	ld.global.f32 	%f153, [%rd1119+-4];
	st.global.f32 	[%rd1118+-4], %f153;
	ld.global.f32 	%f154, [%rd1119];
	st.global.f32 	[%rd1118], %f154;
	ld.global.f32 	%f155, [%rd1119+4];
	st.global.f32 	[%rd1118+4], %f155;
	ld.global.f32 	%f156, [%rd1119+8];
	st.global.f32 	[%rd1118+8], %f156;
	ld.global.f32 	%f157, [%rd1119+12];
	st.global.f32 	[%rd1118+12], %f157;
	ld.global.f32 	%f158, [%rd1119+16];
	st.global.f32 	[%rd1118+16], %f158;
	ld.global.f32 	%f159, [%rd1119+20];
	st.global.f32 	[%rd1118+20], %f159;
	ld.global.f32 	%f160, [%rd1119+24];
	st.global.f32 	[%rd1118+24], %f160;
	ld.global.f32 	%f161, [%rd1119+28];
	st.global.f32 	[%rd1118+28], %f161;
	add.s32 	%r642, %r642, 16;
	add.s64 	%rd1119, %rd1119, 64;
	add.s64 	%rd1118, %rd1118, 64;
	setp.ne.s32 	%p66, %r642, 0;
	@%p66 bra 	$L__BB0_76;
$L__BB0_77:
	setp.eq.s32 	%p67, %r84, 0;
	@%p67 bra 	$L__BB0_86;
	and.b32  	%r90, %r435, 7;
	setp.lt.u32 	%p68, %r84, 8;
	@%p68 bra 	$L__BB0_80;
	cvt.u64.u32 	%rd537, %r644;
	add.s64 	%rd538, %rd537, %rd74;
	shl.b64 	%rd539, %rd538, 2;
	add.s64 	%rd540, %rd2, %rd539;
	ld.global.f32 	%f162, [%rd540];
	add.s64 	%rd541, %rd73, %rd537;
	shl.b64 	%rd542, %rd541, 2;
	add.s64 	%rd543, %rd1, %rd542;
	st.global.f32 	[%rd543], %f162;
	ld.global.f32 	%f163, [%rd540+4];
	st.global.f32 	[%rd543+4], %f163;
	ld.global.f32 	%f164, [%rd540+8];
	st.global.f32 	[%rd543+8], %f164;
	ld.global.f32 	%f165, [%rd540+12];
	st.global.f32 	[%rd543+12], %f165;
	ld.global.f32 	%f166, [%rd540+16];
	st.global.f32 	[%rd543+16], %f166;
	ld.global.f32 	%f167, [%rd540+20];
	st.global.f32 	[%rd543+20], %f167;
	ld.global.f32 	%f168, [%rd540+24];
	st.global.f32 	[%rd543+24], %f168;
	ld.global.f32 	%f169, [%rd540+28];
	st.global.f32 	[%rd543+28], %f169;
	add.s32 	%r644, %r644, 8;
$L__BB0_80:
	setp.eq.s32 	%p69, %r90, 0;
	@%p69 bra 	$L__BB0_86;
	and.b32  	%r93, %r435, 3;
	setp.lt.u32 	%p70, %r90, 4;
	@%p70 bra 	$L__BB0_83;
	cvt.u64.u32 	%rd544, %r644;
	add.s64 	%rd545, %rd544, %rd74;
	shl.b64 	%rd546, %rd545, 2;
	add.s64 	%rd547, %rd2, %rd546;
	ld.global.f32 	%f170, [%rd547];
	add.s64 	%rd548, %rd73, %rd544;
	shl.b64 	%rd549, %rd548, 2;
	add.s64 	%rd550, %rd1, %rd549;
	st.global.f32 	[%rd550], %f170;
	ld.global.f32 	%f171, [%rd547+4];
	st.global.f32 	[%rd550+4], %f171;
	ld.global.f32 	%f172, [%rd547+8];
	st.global.f32 	[%rd550+8], %f172;
	ld.global.f32 	%f173, [%rd547+12];
	st.global.f32 	[%rd550+12], %f173;
	add.s32 	%r644, %r644, 4;
$L__BB0_83:
	setp.eq.s32 	%p71, %r93, 0;
	@%p71 bra 	$L__BB0_86;
	cvt.u64.u32 	%rd551, %r644;
	add.s64 	%rd552, %rd73, %rd551;
	shl.b64 	%rd553, %rd552, 2;
	add.s64 	%rd1121, %rd1, %rd553;
	add.s64 	%rd554, %rd74, %rd551;
	shl.b64 	%rd555, %rd554, 2;
	add.s64 	%rd1120, %rd2, %rd555;
	neg.s32 	%r646, %r93;
$L__BB0_85:
	.pragma "nounroll";
	ld.global.f32 	%f174, [%rd1120];
	st.global.f32 	[%rd1121], %f174;
	add.s64 	%rd1121, %rd1121, 4;
	add.s64 	%rd1120, %rd1120, 4;
	add.s32 	%r646, %r646, 1;
	setp.ne.s32 	%p72, %r646, 0;
	@%p72 bra 	$L__BB0_85;
$L__BB0_86:
	setp.gt.u32 	%p73, %r436, %r4;
	@%p73 bra 	$L__BB0_100;
	mul.lo.s32 	%r500, %r435, %r1;
	mul.lo.s32 	%r501, %r500, 19;
	cvt.s64.s32 	%rd556, %r501;
	mul.lo.s32 	%r502, %r435, 6;
	cvt.s64.s32 	%rd557, %r502;
	add.s64 	%rd87, %rd556, %rd557;
	sub.s32 	%r503, %r1, %r436;
	mul.lo.s32 	%r504, %r503, %r435;
	cvt.s64.s32 	%rd88, %r504;
	setp.lt.s32 	%p74, %r435, 1;
	@%p74 bra 	$L__BB0_100;
	add.s32 	%r506, %r435, -1;
	and.b32  	%r99, %r435, 15;
	setp.lt.u32 	%p75, %r506, 15;
	mov.b32 	%r649, 0;
	@%p75 bra 	$L__BB0_91;
	and.b32  	%r649, %r435, 2147483632;
	neg.s32 	%r647, %r649;
	shl.b64 	%rd558, %rd88, 2;
	add.s64 	%rd559, %rd558, %rd2;
	add.s64 	%rd1123, %rd559, 32;
	shl.b64 	%rd560, %rd87, 2;
	add.s64 	%rd561, %rd560, %rd1;
	add.s64 	%rd1122, %rd561, 32;
$L__BB0_90:
	.pragma "nounroll";
	ld.global.f32 	%f175, [%rd1123+-32];
	st.global.f32 	[%rd1122+-32], %f175;
	ld.global.f32 	%f176, [%rd1123+-28];
	st.global.f32 	[%rd1122+-28], %f176;
	ld.global.f32 	%f177, [%rd1123+-24];
	st.global.f32 	[%rd1122+-24], %f177;
	ld.global.f32 	%f178, [%rd1123+-20];
	st.global.f32 	[%rd1122+-20], %f178;
	ld.global.f32 	%f179, [%rd1123+-16];
	st.global.f32 	[%rd1122+-16], %f179;
	ld.global.f32 	%f180, [%rd1123+-12];
	st.global.f32 	[%rd1122+-12], %f180;
	ld.global.f32 	%f181, [%rd1123+-8];
	st.global.f32 	[%rd1122+-8], %f181;
	ld.global.f32 	%f182, [%rd1123+-4];
	st.global.f32 	[%rd1122+-4], %f182;
	ld.global.f32 	%f183, [%rd1123];
	st.global.f32 	[%rd1122], %f183;
	ld.global.f32 	%f184, [%rd1123+4];
	st.global.f32 	[%rd1122+4], %f184;
	ld.global.f32 	%f185, [%rd1123+8];
	st.global.f32 	[%rd1122+8], %f185;
	ld.global.f32 	%f186, [%rd1123+12];
	st.global.f32 	[%rd1122+12], %f186;
	ld.global.f32 	%f187, [%rd1123+16];
	st.global.f32 	[%rd1122+16], %f187;
	ld.global.f32 	%f188, [%rd1123+20];
	st.global.f32 	[%rd1122+20], %f188;
	ld.global.f32 	%f189, [%rd1123+24];
	st.global.f32 	[%rd1122+24], %f189;
	ld.global.f32 	%f190, [%rd1123+28];
	st.global.f32 	[%rd1122+28], %f190;
	add.s32 	%r647, %r647, 16;
	add.s64 	%rd1123, %rd1123, 64;
	add.s64 	%rd1122, %rd1122, 64;
	setp.ne.s32 	%p76, %r647, 0;
	@%p76 bra 	$L__BB0_90;
$L__BB0_91:
	setp.eq.s32 	%p77, %r99, 0;
	@%p77 bra 	$L__BB0_100;
	and.b32  	%r105, %r435, 7;
	setp.lt.u32 	%p78, %r99, 8;
	@%p78 bra 	$L__BB0_94;
	cvt.u64.u32 	%rd562, %r649;
	add.s64 	%rd563, %rd562, %rd88;
	shl.b64 	%rd564, %rd563, 2;
	add.s64 	%rd565, %rd2, %rd564;
	ld.global.f32 	%f191, [%rd565];
	add.s64 	%rd566, %rd87, %rd562;
	shl.b64 	%rd567, %rd566, 2;
	add.s64 	%rd568, %rd1, %rd567;
	st.global.f32 	[%rd568], %f191;
	ld.global.f32 	%f192, [%rd565+4];
	st.global.f32 	[%rd568+4], %f192;
	ld.global.f32 	%f193, [%rd565+8];
	st.global.f32 	[%rd568+8], %f193;
	ld.global.f32 	%f194, [%rd565+12];
	st.global.f32 	[%rd568+12], %f194;
	ld.global.f32 	%f195, [%rd565+16];
	st.global.f32 	[%rd568+16], %f195;
	ld.global.f32 	%f196, [%rd565+20];
	st.global.f32 	[%rd568+20], %f196;
	ld.global.f32 	%f197, [%rd565+24];
	st.global.f32 	[%rd568+24], %f197;
	ld.global.f32 	%f198, [%rd565+28];
	st.global.f32 	[%rd568+28], %f198;
	add.s32 	%r649, %r649, 8;
$L__BB0_94:
	setp.eq.s32 	%p79, %r105, 0;
	@%p79 bra 	$L__BB0_100;
	and.b32  	%r108, %r435, 3;
	setp.lt.u32 	%p80, %r105, 4;
	@%p80 bra 	$L__BB0_97;
	cvt.u64.u32 	%rd569, %r649;
	add.s64 	%rd570, %rd569, %rd88;
	shl.b64 	%rd571, %rd570, 2;
	add.s64 	%rd572, %rd2, %rd571;
	ld.global.f32 	%f199, [%rd572];
	add.s64 	%rd573, %rd87, %rd569;
	shl.b64 	%rd574, %rd573, 2;
	add.s64 	%rd575, %rd1, %rd574;
	st.global.f32 	[%rd575], %f199;
	ld.global.f32 	%f200, [%rd572+4];
	st.global.f32 	[%rd575+4], %f200;
	ld.global.f32 	%f201, [%rd572+8];
	st.global.f32 	[%rd575+8], %f201;
	ld.global.f32 	%f202, [%rd572+12];
	st.global.f32 	[%rd575+12], %f202;
	add.s32 	%r649, %r649, 4;
$L__BB0_97:
	setp.eq.s32 	%p81, %r108, 0;
	@%p81 bra 	$L__BB0_100;
	cvt.u64.u32 	%rd576, %r649;
	add.s64 	%rd577, %rd87, %rd576;
	shl.b64 	%rd578, %rd577, 2;
	add.s64 	%rd1125, %rd1, %rd578;
	add.s64 	%rd579, %rd88, %rd576;
	shl.b64 	%rd580, %rd579, 2;
	add.s64 	%rd1124, %rd2, %rd580;
	neg.s32 	%r651, %r108;
$L__BB0_99:
	.pragma "nounroll";
	ld.global.f32 	%f203, [%rd1124];
	st.global.f32 	[%rd1125], %f203;
	add.s64 	%rd1125, %rd1125, 4;
	add.s64 	%rd1124, %rd1124, 4;
	add.s32 	%r651, %r651, 1;
	setp.ne.s32 	%p82, %r651, 0;
	@%p82 bra 	$L__BB0_99;
$L__BB0_100:
	setp.ge.u32 	%p83, %r6, %r52;
	setp.gt.u32 	%p84, %r436, %r4;
	or.pred  	%p85, %p84, %p83;
	@%p85 bra 	$L__BB0_114;
	mul.lo.s32 	%r507, %r435, 7;
	cvt.s64.s32 	%rd101, %r507;
	sub.s32 	%r508, %r1, %r436;
	mad.lo.s32 	%r509, %r435, %r508, %r435;
	cvt.s64.s32 	%rd102, %r509;
	setp.lt.s32 	%p86, %r435, 1;
	@%p86 bra 	$L__BB0_114;
	add.s32 	%r511, %r435, -1;
	and.b32  	%r114, %r435, 15;
	setp.lt.u32 	%p87, %r511, 15;
	mov.b32 	%r654, 0;
	@%p87 bra 	$L__BB0_105;
	and.b32  	%r654, %r435, 2147483632;
	neg.s32 	%r652, %r654;
	shl.b64 	%rd581, %rd102, 2;
	add.s64 	%rd582, %rd581, %rd2;
	add.s64 	%rd1127, %rd582, 32;
	shl.b64 	%rd583, %rd101, 2;
	add.s64 	%rd584, %rd583, %rd1;
	add.s64 	%rd1126, %rd584, 32;
$L__BB0_104:
	.pragma "nounroll";
	ld.global.f32 	%f204, [%rd1127+-32];
	st.global.f32 	[%rd1126+-32], %f204;
	ld.global.f32 	%f205, [%rd1127+-28];
	st.global.f32 	[%rd1126+-28], %f205;
	ld.global.f32 	%f206, [%rd1127+-24];
	st.global.f32 	[%rd1126+-24], %f206;
	ld.global.f32 	%f207, [%rd1127+-20];
	st.global.f32 	[%rd1126+-20], %f207;
	ld.global.f32 	%f208, [%rd1127+-16];
	st.global.f32 	[%rd1126+-16], %f208;
	ld.global.f32 	%f209, [%rd1127+-12];
	st.global.f32 	[%rd1126+-12], %f209;
	ld.global.f32 	%f210, [%rd1127+-8];
	st.global.f32 	[%rd1126+-8], %f210;
	ld.global.f32 	%f211, [%rd1127+-4];
	st.global.f32 	[%rd1126+-4], %f211;
	ld.global.f32 	%f212, [%rd1127];
	st.global.f32 	[%rd1126], %f212;
	ld.global.f32 	%f213, [%rd1127+4];
	st.global.f32 	[%rd1126+4], %f213;
	ld.global.f32 	%f214, [%rd1127+8];
	st.global.f32 	[%rd1126+8], %f214;
	ld.global.f32 	%f215, [%rd1127+12];
	st.global.f32 	[%rd1126+12], %f215;
	ld.global.f32 	%f216, [%rd1127+16];
	st.global.f32 	[%rd1126+16], %f216;
	ld.global.f32 	%f217, [%rd1127+20];
	st.global.f32 	[%rd1126+20], %f217;
	ld.global.f32 	%f218, [%rd1127+24];
	st.global.f32 	[%rd1126+24], %f218;
	ld.global.f32 	%f219, [%rd1127+28];
	st.global.f32 	[%rd1126+28], %f219;
	add.s32 	%r652, %r652, 16;
	add.s64 	%rd1127, %rd1127, 64;
	add.s64 	%rd1126, %rd1126, 64;
	setp.ne.s32 	%p88, %r652, 0;
	@%p88 bra 	$L__BB0_104;
$L__BB0_105:
	setp.eq.s32 	%p89, %r114, 0;
	@%p89 bra 	$L__BB0_114;
	and.b32  	%r120, %r435, 7;
	setp.lt.u32 	%p90, %r114, 8;
	@%p90 bra 	$L__BB0_108;
	cvt.u64.u32 	%rd585, %r654;
	add.s64 	%rd586, %rd585, %rd102;
	shl.b64 	%rd587, %rd586, 2;
	add.s64 	%rd588, %rd2, %rd587;
	ld.global.f32 	%f220, [%rd588];
	add.s64 	%rd589, %rd585, %rd101;
	shl.b64 	%rd590, %rd589, 2;
	add.s64 	%rd591, %rd1, %rd590;
	st.global.f32 	[%rd591], %f220;
	ld.global.f32 	%f221, [%rd588+4];
	st.global.f32 	[%rd591+4], %f221;
	ld.global.f32 	%f222, [%rd588+8];
	st.global.f32 	[%rd591+8], %f222;
	ld.global.f32 	%f223, [%rd588+12];
	st.global.f32 	[%rd591+12], %f223;
	ld.global.f32 	%f224, [%rd588+16];
	st.global.f32 	[%rd591+16], %f224;
	ld.global.f32 	%f225, [%rd588+20];
	st.global.f32 	[%rd591+20], %f225;
	ld.global.f32 	%f226, [%rd588+24];
	st.global.f32 	[%rd591+24], %f226;
	ld.global.f32 	%f227, [%rd588+28];
	st.global.f32 	[%rd591+28], %f227;
	add.s32 	%r654, %r654, 8;
$L__BB0_108:
	setp.eq.s32 	%p91, %r120, 0;
	@%p91 bra 	$L__BB0_114;
	and.b32  	%r123, %r435, 3;
	setp.lt.u32 	%p92, %r120, 4;
	@%p92 bra 	$L__BB0_111;
	cvt.u64.u32 	%rd592, %r654;
	add.s64 	%rd593, %rd592, %rd102;
	shl.b64 	%rd594, %rd593, 2;
	add.s64 	%rd595, %rd2, %rd594;
	ld.global.f32 	%f228, [%rd595];
	add.s64 	%rd596, %rd592, %rd101;
	shl.b64 	%rd597, %rd596, 2;
	add.s64 	%rd598, %rd1, %rd597;
	st.global.f32 	[%rd598], %f228;
	ld.global.f32 	%f229, [%rd595+4];
	st.global.f32 	[%rd598+4], %f229;
	ld.global.f32 	%f230, [%rd595+8];
	st.global.f32 	[%rd598+8], %f230;
	ld.global.f32 	%f231, [%rd595+12];
	st.global.f32 	[%rd598+12], %f231;
	add.s32 	%r654, %r654, 4;
$L__BB0_111:
	setp.eq.s32 	%p93, %r123, 0;
	@%p93 bra 	$L__BB0_114;
	cvt.u64.u32 	%rd599, %r654;
	add.s64 	%rd600, %rd101, %rd599;
	shl.b64 	%rd601, %rd600, 2;
	add.s64 	%rd1129, %rd1, %rd601;
	add.s64 	%rd602, %rd102, %rd599;
	shl.b64 	%rd603, %rd602, 2;
	add.s64 	%rd1128, %rd2, %rd603;
	neg.s32 	%r656, %r123;
$L__BB0_113:
	.pragma "nounroll";
	ld.global.f32 	%f232, [%rd1128];
	st.global.f32 	[%rd1129], %f232;
	add.s64 	%rd1129, %rd1129, 4;
	add.s64 	%rd1128, %rd1128, 4;
	add.s32 	%r656, %r656, 1;
	setp.ne.s32 	%p94, %r656, 0;
	@%p94 bra 	$L__BB0_113;
$L__BB0_114:
	setp.eq.s32 	%p95, %r6, 0;
	@%p95 bra 	$L__BB0_128;
	shl.b32 	%r512, %r435, 3;
	cvt.s64.s32 	%rd115, %r512;
	add.s32 	%r513, %r1, -1;
	mul.lo.s32 	%r514, %r513, %r435;
	cvt.s64.s32 	%rd116, %r514;
	setp.lt.s32 	%p96, %r435, 1;
	@%p96 bra 	$L__BB0_128;
	add.s32 	%r516, %r435, -1;
	and.b32  	%r129, %r435, 15;
	setp.lt.u32 	%p97, %r516, 15;
	mov.b32 	%r659, 0;
	@%p97 bra 	$L__BB0_119;
	and.b32  	%r659, %r435, 2147483632;
	neg.s32 	%r657, %r659;
	shl.b64 	%rd604, %rd116, 2;
	add.s64 	%rd605, %rd604, %rd2;
	add.s64 	%rd1131, %rd605, 32;
	shl.b64 	%rd606, %rd115, 2;
	add.s64 	%rd607, %rd606, %rd1;
	add.s64 	%rd1130, %rd607, 32;
$L__BB0_118:
	.pragma "nounroll";
	ld.global.f32 	%f233, [%rd1131+-32];
	st.global.f32 	[%rd1130+-32], %f233;
	ld.global.f32 	%f234, [%rd1131+-28];
	st.global.f32 	[%rd1130+-28], %f234;
	ld.global.f32 	%f235, [%rd1131+-24];
	st.global.f32 	[%rd1130+-24], %f235;
	ld.global.f32 	%f236, [%rd1131+-20];
	st.global.f32 	[%rd1130+-20], %f236;
	ld.global.f32 	%f237, [%rd1131+-16];
	st.global.f32 	[%rd1130+-16], %f237;
	ld.global.f32 	%f238, [%rd1131+-12];
	st.global.f32 	[%rd1130+-12], %f238;
	ld.global.f32 	%f239, [%rd1131+-8];
	st.global.f32 	[%rd1130+-8], %f239;
	ld.global.f32 	%f240, [%rd1131+-4];
	st.global.f32 	[%rd1130+-4], %f240;
	ld.global.f32 	%f241, [%rd1131];
	st.global.f32 	[%rd1130], %f241;
	ld.global.f32 	%f242, [%rd1131+4];
	st.global.f32 	[%rd1130+4], %f242;
	ld.global.f32 	%f243, [%rd1131+8];
	st.global.f32 	[%rd1130+8], %f243;
	ld.global.f32 	%f244, [%rd1131+12];
	st.global.f32 	[%rd1130+12], %f244;
	ld.global.f32 	%f245, [%rd1131+16];
	st.global.f32 	[%rd1130+16], %f245;
	ld.global.f32 	%f246, [%rd1131+20];
	st.global.f32 	[%rd1130+20], %f246;
	ld.global.f32 	%f247, [%rd1131+24];
	st.global.f32 	[%rd1130+24], %f247;
	ld.global.f32 	%f248, [%rd1131+28];
	st.global.f32 	[%rd1130+28], %f248;
	add.s32 	%r657, %r657, 16;
	add.s64 	%rd1131, %rd1131, 64;
	add.s64 	%rd1130, %rd1130, 64;
	setp.ne.s32 	%p98, %r657, 0;
	@%p98 bra 	$L__BB0_118;
$L__BB0_119:
	setp.eq.s32 	%p99, %r129, 0;
	@%p99 bra 	$L__BB0_128;
	and.b32  	%r135, %r435, 7;
	setp.lt.u32 	%p100, %r129, 8;
	@%p100 bra 	$L__BB0_122;
	cvt.u64.u32 	%rd608, %r659;
	add.s64 	%rd609, %rd608, %rd116;
	shl.b64 	%rd610, %rd609, 2;
	add.s64 	%rd611, %rd2, %rd610;
	ld.global.f32 	%f249, [%rd611];
	add.s64 	%rd612, %rd608, %rd115;
	shl.b64 	%rd613, %rd612, 2;
	add.s64 	%rd614, %rd1, %rd613;
	st.global.f32 	[%rd614], %f249;
	ld.global.f32 	%f250, [%rd611+4];
	st.global.f32 	[%rd614+4], %f250;
	ld.global.f32 	%f251, [%rd611+8];
	st.global.f32 	[%rd614+8], %f251;
	ld.global.f32 	%f252, [%rd611+12];
	st.global.f32 	[%rd614+12], %f252;
	ld.global.f32 	%f253, [%rd611+16];
	st.global.f32 	[%rd614+16], %f253;
	ld.global.f32 	%f254, [%rd611+20];
	st.global.f32 	[%rd614+20], %f254;
	ld.global.f32 	%f255, [%rd611+24];
	st.global.f32 	[%rd614+24], %f255;
	ld.global.f32 	%f256, [%rd611+28];
	st.global.f32 	[%rd614+28], %f256;
	add.s32 	%r659, %r659, 8;
$L__BB0_122:
	setp.eq.s32 	%p101, %r135, 0;
	@%p101 bra 	$L__BB0_128;
	and.b32  	%r138, %r435, 3;
	setp.lt.u32 	%p102, %r135, 4;
	@%p102 bra 	$L__BB0_125;
	cvt.u64.u32 	%rd615, %r659;
	add.s64 	%rd616, %rd615, %rd116;
	shl.b64 	%rd617, %rd616, 2;
	add.s64 	%rd618, %rd2, %rd617;
	ld.global.f32 	%f257, [%rd618];
	add.s64 	%rd619, %rd615, %rd115;
	shl.b64 	%rd620, %rd619, 2;
	add.s64 	%rd621, %rd1, %rd620;
	st.global.f32 	[%rd621], %f257;
	ld.global.f32 	%f258, [%rd618+4];
	st.global.f32 	[%rd621+4], %f258;
	ld.global.f32 	%f259, [%rd618+8];
	st.global.f32 	[%rd621+8], %f259;
	ld.global.f32 	%f260, [%rd618+12];
	st.global.f32 	[%rd621+12], %f260;
	add.s32 	%r659, %r659, 4;
$L__BB0_125:
	setp.eq.s32 	%p103, %r138, 0;
	@%p103 bra 	$L__BB0_128;
	cvt.u64.u32 	%rd622, %r659;
	add.s64 	%rd623, %rd115, %rd622;
	shl.b64 	%rd624, %rd623, 2;
	add.s64 	%rd1133, %rd1, %rd624;
	add.s64 	%rd625, %rd116, %rd622;
	shl.b64 	%rd626, %rd625, 2;
	add.s64 	%rd1132, %rd2, %rd626;
	neg.s32 	%r661, %r138;
$L__BB0_127:
	.pragma "nounroll";
	ld.global.f32 	%f261, [%rd1132];
	st.global.f32 	[%rd1133], %f261;
	add.s64 	%rd1133, %rd1133, 4;
	add.s64 	%rd1132, %rd1132, 4;
	add.s32 	%r661, %r661, 1;
	setp.ne.s32 	%p104, %r661, 0;
	@%p104 bra 	$L__BB0_127;
$L__BB0_128:
	mul.lo.s32 	%r517, %r1, %r435;
	mul.lo.s32 	%r518, %r517, 19;
	cvt.s64.s32 	%rd129, %r518;
	mul.lo.s32 	%r519, %r435, 9;
	cvt.s64.s32 	%rd627, %r519;
	add.s64 	%rd130, %rd129, %rd627;
	cvt.s64.s32 	%rd131, %r517;
	setp.lt.s32 	%p105, %r435, 1;
	@%p105 bra 	$L__BB0_141;
	add.s32 	%r521, %r435, -1;
	and.b32  	%r144, %r435, 15;
	setp.lt.u32 	%p106, %r521, 15;
	mov.b32 	%r664, 0;
	@%p106 bra 	$L__BB0_132;
	and.b32  	%r664, %r435, 2147483632;
	neg.s32 	%r662, %r664;
	shl.b64 	%rd628, %rd131, 2;
	add.s64 	%rd629, %rd628, %rd2;
	add.s64 	%rd1135, %rd629, 32;
	shl.b64 	%rd630, %rd130, 2;
	add.s64 	%rd631, %rd630, %rd1;
	add.s64 	%rd1134, %rd631, 32;
$L__BB0_131:
	.pragma "nounroll";
	ld.global.f32 	%f262, [%rd1135+-32];
	st.global.f32 	[%rd1134+-32], %f262;
	ld.global.f32 	%f263, [%rd1135+-28];
	st.global.f32 	[%rd1134+-28], %f263;
	ld.global.f32 	%f264, [%rd1135+-24];
	st.global.f32 	[%rd1134+-24], %f264;
	ld.global.f32 	%f265, [%rd1135+-20];
	st.global.f32 	[%rd1134+-20], %f265;
	ld.global.f32 	%f266, [%rd1135+-16];
	st.global.f32 	[%rd1134+-16], %f266;
	ld.global.f32 	%f267, [%rd1135+-12];
	st.global.f32 	[%rd1134+-12], %f267;
	ld.global.f32 	%f268, [%rd1135+-8];
	st.global.f32 	[%rd1134+-8], %f268;
	ld.global.f32 	%f269, [%rd1135+-4];
	st.global.f32 	[%rd1134+-4], %f269;
	ld.global.f32 	%f270, [%rd1135];
	st.global.f32 	[%rd1134], %f270;
	ld.global.f32 	%f271, [%rd1135+4];
	st.global.f32 	[%rd1134+4], %f271;
	ld.global.f32 	%f272, [%rd1135+8];
	st.global.f32 	[%rd1134+8], %f272;
	ld.global.f32 	%f273, [%rd1135+12];
	st.global.f32 	[%rd1134+12], %f273;
	ld.global.f32 	%f274, [%rd1135+16];
	st.global.f32 	[%rd1134+16], %f274;
	ld.global.f32 	%f275, [%rd1135+20];
	st.global.f32 	[%rd1134+20], %f275;
	ld.global.f32 	%f276, [%rd1135+24];
	st.global.f32 	[%rd1134+24], %f276;
	ld.global.f32 	%f277, [%rd1135+28];
	st.global.f32 	[%rd1134+28], %f277;
	add.s32 	%r662, %r662, 16;
	add.s64 	%rd1135, %rd1135, 64;
	add.s64 	%rd1134, %rd1134, 64;
	setp.ne.s32 	%p107, %r662, 0;
	@%p107 bra 	$L__BB0_131;
$L__BB0_132:
	setp.eq.s32 	%p108, %r144, 0;
	@%p108 bra 	$L__BB0_141;
	and.b32  	%r150, %r435, 7;
	setp.lt.u32 	%p109, %r144, 8;
	@%p109 bra 	$L__BB0_135;
	cvt.u64.u32 	%rd632, %r664;
	add.s64 	%rd633, %rd632, %rd131;
	shl.b64 	%rd634, %rd633, 2;
	add.s64 	%rd635, %rd2, %rd634;
	ld.global.f32 	%f278, [%rd635];
	add.s64 	%rd636, %rd130, %rd632;
	shl.b64 	%rd637, %rd636, 2;
	add.s64 	%rd638, %rd1, %rd637;
	st.global.f32 	[%rd638], %f278;
	ld.global.f32 	%f279, [%rd635+4];
	st.global.f32 	[%rd638+4], %f279;
	ld.global.f32 	%f280, [%rd635+8];
	st.global.f32 	[%rd638+8], %f280;
	ld.global.f32 	%f281, [%rd635+12];
	st.global.f32 	[%rd638+12], %f281;
	ld.global.f32 	%f282, [%rd635+16];
	st.global.f32 	[%rd638+16], %f282;
	ld.global.f32 	%f283, [%rd635+20];
	st.global.f32 	[%rd638+20], %f283;
	ld.global.f32 	%f284, [%rd635+24];
	st.global.f32 	[%rd638+24], %f284;
	ld.global.f32 	%f285, [%rd635+28];
	st.global.f32 	[%rd638+28], %f285;
	add.s32 	%r664, %r664, 8;
$L__BB0_135:
	setp.eq.s32 	%p110, %r150, 0;
	@%p110 bra 	$L__BB0_141;
	and.b32  	%r153, %r435, 3;
	setp.lt.u32 	%p111, %r150, 4;
	@%p111 bra 	$L__BB0_138;
	cvt.u64.u32 	%rd639, %r664;
	add.s64 	%rd640, %rd639, %rd131;
	shl.b64 	%rd641, %rd640, 2;
	add.s64 	%rd642, %rd2, %rd641;
	ld.global.f32 	%f286, [%rd642];
	add.s64 	%rd643, %rd130, %rd639;
	shl.b64 	%rd644, %rd643, 2;
	add.s64 	%rd645, %rd1, %rd644;
	st.global.f32 	[%rd645], %f286;
	ld.global.f32 	%f287, [%rd642+4];
	st.global.f32 	[%rd645+4], %f287;
	ld.global.f32 	%f288, [%rd642+8];
	st.global.f32 	[%rd645+8], %f288;
	ld.global.f32 	%f289, [%rd642+12];
	st.global.f32 	[%rd645+12], %f289;
	add.s32 	%r664, %r664, 4;
$L__BB0_138:
	setp.eq.s32 	%p112, %r153, 0;
	@%p112 bra 	$L__BB0_141;
	cvt.u64.u32 	%rd646, %r664;
	add.s64 	%rd647, %rd130, %rd646;
	shl.b64 	%rd648, %rd647, 2;
	add.s64 	%rd1137, %rd1, %rd648;
	add.s64 	%rd649, %rd131, %rd646;
	shl.b64 	%rd650, %rd649, 2;
	add.s64 	%rd1136, %rd2, %rd650;
	neg.s32 	%r666, %r153;
$L__BB0_140:
	.pragma "nounroll";
	ld.global.f32 	%f290, [%rd1136];
	st.global.f32 	[%rd1137], %f290;
	add.s64 	%rd1137, %rd1137, 4;
	add.s64 	%rd1136, %rd1136, 4;
	add.s32 	%r666, %r666, 1;
	setp.ne.s32 	%p113, %r666, 0;
	@%p113 bra 	$L__BB0_140;
$L__BB0_141:
	setp.ge.u32 	%p114, %r6, %r52;
	@%p114 bra 	$L__BB0_155;
	cvt.u32.u64 	%r522, %rd131;
	mul.lo.s32 	%r523, %r435, 10;
	cvt.s64.s32 	%rd651, %r523;
	add.s64 	%rd144, %rd129, %rd651;
	add.s32 	%r524, %r522, %r435;
	cvt.s64.s32 	%rd145, %r524;
	@%p105 bra 	$L__BB0_155;
	add.s32 	%r526, %r435, -1;
	and.b32  	%r159, %r435, 15;
	setp.lt.u32 	%p116, %r526, 15;
	mov.b32 	%r669, 0;
	@%p116 bra 	$L__BB0_146;
	and.b32  	%r669, %r435, 2147483632;
	neg.s32 	%r667, %r669;
	shl.b64 	%rd652, %rd145, 2;
	add.s64 	%rd653, %rd652, %rd2;
	add.s64 	%rd1139, %rd653, 32;
	shl.b64 	%rd654, %rd144, 2;
	add.s64 	%rd655, %rd654, %rd1;
	add.s64 	%rd1138, %rd655, 32;
$L__BB0_145:
	.pragma "nounroll";
	ld.global.f32 	%f291, [%rd1139+-32];
	st.global.f32 	[%rd1138+-32], %f291;
	ld.global.f32 	%f292, [%rd1139+-28];
	st.global.f32 	[%rd1138+-28], %f292;
	ld.global.f32 	%f293, [%rd1139+-24];
	st.global.f32 	[%rd1138+-24], %f293;
	ld.global.f32 	%f294, [%rd1139+-20];
	st.global.f32 	[%rd1138+-20], %f294;
	ld.global.f32 	%f295, [%rd1139+-16];
	st.global.f32 	[%rd1138+-16], %f295;
	ld.global.f32 	%f296, [%rd1139+-12];
	st.global.f32 	[%rd1138+-12], %f296;
	ld.global.f32 	%f297, [%rd1139+-8];
	st.global.f32 	[%rd1138+-8], %f297;
	ld.global.f32 	%f298, [%rd1139+-4];
	st.global.f32 	[%rd1138+-4], %f298;
	ld.global.f32 	%f299, [%rd1139];
	st.global.f32 	[%rd1138], %f299;
	ld.global.f32 	%f300, [%rd1139+4];
	st.global.f32 	[%rd1138+4], %f300;
	ld.global.f32 	%f301, [%rd1139+8];
	st.global.f32 	[%rd1138+8], %f301;
	ld.global.f32 	%f302, [%rd1139+12];
	st.global.f32 	[%rd1138+12], %f302;
	ld.global.f32 	%f303, [%rd1139+16];
	st.global.f32 	[%rd1138+16], %f303;
	ld.global.f32 	%f304, [%rd1139+20];
	st.global.f32 	[%rd1138+20], %f304;
	ld.global.f32 	%f305, [%rd1139+24];
	st.global.f32 	[%rd1138+24], %f305;
	ld.global.f32 	%f306, [%rd1139+28];
	st.global.f32 	[%rd1138+28], %f306;
	add.s32 	%r667, %r667, 16;
	add.s64 	%rd1139, %rd1139, 64;
	add.s64 	%rd1138, %rd1138, 64;
	setp.ne.s32 	%p117, %r667, 0;
	@%p117 bra 	$L__BB0_145;
$L__BB0_146:
	setp.eq.s32 	%p118, %r159, 0;
	@%p118 bra 	$L__BB0_155;
	and.b32  	%r165, %r435, 7;
	setp.lt.u32 	%p119, %r159, 8;
	@%p119 bra 	$L__BB0_149;
	cvt.u64.u32 	%rd656, %r669;
	add.s64 	%rd657, %rd656, %rd145;
	shl.b64 	%rd658, %rd657, 2;
	add.s64 	%rd659, %rd2, %rd658;
	ld.global.f32 	%f307, [%rd659];
	add.s64 	%rd660, %rd144, %rd656;
	shl.b64 	%rd661, %rd660, 2;
	add.s64 	%rd662, %rd1, %rd661;
	st.global.f32 	[%rd662], %f307;
	ld.global.f32 	%f308, [%rd659+4];
	st.global.f32 	[%rd662+4], %f308;
	ld.global.f32 	%f309, [%rd659+8];
	st.global.f32 	[%rd662+8], %f309;
	ld.global.f32 	%f310, [%rd659+12];
	st.global.f32 	[%rd662+12], %f310;
	ld.global.f32 	%f311, [%rd659+16];
	st.global.f32 	[%rd662+16], %f311;
	ld.global.f32 	%f312, [%rd659+20];
	st.global.f32 	[%rd662+20], %f312;
	ld.global.f32 	%f313, [%rd659+24];
	st.global.f32 	[%rd662+24], %f313;
	ld.global.f32 	%f314, [%rd659+28];
	st.global.f32 	[%rd662+28], %f314;
	add.s32 	%r669, %r669, 8;
$L__BB0_149:
	setp.eq.s32 	%p120, %r165, 0;
	@%p120 bra 	$L__BB0_155;
	and.b32  	%r168, %r435, 3;
	setp.lt.u32 	%p121, %r165, 4;
	@%p121 bra 	$L__BB0_152;
	cvt.u64.u32 	%rd663, %r669;
	add.s64 	%rd664, %rd663, %rd145;
	shl.b64 	%rd665, %rd664, 2;
	add.s64 	%rd666, %rd2, %rd665;
	ld.global.f32 	%f315, [%rd666];
	add.s64 	%rd667, %rd144, %rd663;
	shl.b64 	%rd668, %rd667, 2;
	add.s64 	%rd669, %rd1, %rd668;
	st.global.f32 	[%rd669], %f315;
	ld.global.f32 	%f316, [%rd666+4];
	st.global.f32 	[%rd669+4], %f316;
	ld.global.f32 	%f317, [%rd666+8];
	st.global.f32 	[%rd669+8], %f317;
	ld.global.f32 	%f318, [%rd666+12];
	st.global.f32 	[%rd669+12], %f318;
	add.s32 	%r669, %r669, 4;
$L__BB0_152:
	setp.eq.s32 	%p122, %r168, 0;
	@%p122 bra 	$L__BB0_155;
	cvt.u64.u32 	%rd670, %r669;
	add.s64 	%rd671, %rd144, %rd670;
	shl.b64 	%rd672, %rd671, 2;
	add.s64 	%rd1141, %rd1, %rd672;
	add.s64 	%rd673, %rd145, %rd670;
	shl.b64 	%rd674, %rd673, 2;
	add.s64 	%rd1140, %rd2, %rd674;
	neg.s32 	%r671, %r168;
$L__BB0_154:
	.pragma "nounroll";
	ld.global.f32 	%f319, [%rd1140];
	st.global.f32 	[%rd1141], %f319;
	add.s64 	%rd1141, %rd1141, 4;
	add.s64 	%rd1140, %rd1140, 4;
	add.s32 	%r671, %r671, 1;
	setp.ne.s32 	%p123, %r671, 0;
	@%p123 bra 	$L__BB0_154;
$L__BB0_155:
	setp.ge.u32 	%p124, %r5, %r68;
	setp.eq.s32 	%p125, %r6, 0;
	or.pred  	%p126, %p125, %p124;
	@%p126 bra 	$L__BB0_169;
	setp.lt.s32 	%p127, %r435, 1;
	mul.lo.s32 	%r527, %r435, 11;
	cvt.s64.s32 	%rd675, %r527;
	add.s64 	%rd158, %rd129, %rd675;
	add.s32 	%r528, %r52, %r1;
	mul.lo.s32 	%r529, %r528, %r435;
	cvt.s64.s32 	%rd159, %r529;
	@%p127 bra 	$L__BB0_169;
	add.s32 	%r531, %r435, -1;
	and.b32  	%r174, %r435, 15;
	setp.lt.u32 	%p128, %r531, 15;
	mov.b32 	%r674, 0;
	@%p128 bra 	$L__BB0_160;
	and.b32  	%r674, %r435, 2147483632;
	neg.s32 	%r672, %r674;
	shl.b64 	%rd676, %rd159, 2;
	add.s64 	%rd677, %rd676, %rd2;
	add.s64 	%rd1143, %rd677, 32;
	shl.b64 	%rd678, %rd158, 2;
	add.s64 	%rd679, %rd678, %rd1;
	add.s64 	%rd1142, %rd679, 32;
$L__BB0_159:
	.pragma "nounroll";
	ld.global.f32 	%f320, [%rd1143+-32];
	st.global.f32 	[%rd1142+-32], %f320;
	ld.global.f32 	%f321, [%rd1143+-28];
	st.global.f32 	[%rd1142+-28], %f321;
	ld.global.f32 	%f322, [%rd1143+-24];
	st.global.f32 	[%rd1142+-24], %f322;
	ld.global.f32 	%f323, [%rd1143+-20];
	st.global.f32 	[%rd1142+-20], %f323;
	ld.global.f32 	%f324, [%rd1143+-16];
	st.global.f32 	[%rd1142+-16], %f324;
	ld.global.f32 	%f325, [%rd1143+-12];
	st.global.f32 	[%rd1142+-12], %f325;
	ld.global.f32 	%f326, [%rd1143+-8];
	st.global.f32 	[%rd1142+-8], %f326;
	ld.global.f32 	%f327, [%rd1143+-4];
	st.global.f32 	[%rd1142+-4], %f327;
	ld.global.f32 	%f328, [%rd1143];
	st.global.f32 	[%rd1142], %f328;
	ld.global.f32 	%f329, [%rd1143+4];
	st.global.f32 	[%rd1142+4], %f329;
	ld.global.f32 	%f330, [%rd1143+8];
	st.global.f32 	[%rd1142+8], %f330;
	ld.global.f32 	%f331, [%rd1143+12];
	st.global.f32 	[%rd1142+12], %f331;
	ld.global.f32 	%f332, [%rd1143+16];
	st.global.f32 	[%rd1142+16], %f332;
	ld.global.f32 	%f333, [%rd1143+20];
	st.global.f32 	[%rd1142+20], %f333;
	ld.global.f32 	%f334, [%rd1143+24];
	st.global.f32 	[%rd1142+24], %f334;
	ld.global.f32 	%f335, [%rd1143+28];
	st.global.f32 	[%rd1142+28], %f335;
	add.s32 	%r672, %r672, 16;
	add.s64 	%rd1143, %rd1143, 64;
	add.s64 	%rd1142, %rd1142, 64;
	setp.ne.s32 	%p129, %r672, 0;
	@%p129 bra 	$L__BB0_159;
$L__BB0_160:
	setp.eq.s32 	%p130, %r174, 0;
	@%p130 bra 	$L__BB0_169;
	and.b32  	%r180, %r435, 7;
	setp.lt.u32 	%p131, %r174, 8;
	@%p131 bra 	$L__BB0_163;
	cvt.u64.u32 	%rd680, %r674;
	add.s64 	%rd681, %rd680, %rd159;
	shl.b64 	%rd682, %rd681, 2;
	add.s64 	%rd683, %rd2, %rd682;
	ld.global.f32 	%f336, [%rd683];
	add.s64 	%rd684, %rd158, %rd680;
	shl.b64 	%rd685, %rd684, 2;
	add.s64 	%rd686, %rd1, %rd685;
	st.global.f32 	[%rd686], %f336;
	ld.global.f32 	%f337, [%rd683+4];
	st.global.f32 	[%rd686+4], %f337;
	ld.global.f32 	%f338, [%rd683+8];
	st.global.f32 	[%rd686+8], %f338;
	ld.global.f32 	%f339, [%rd683+12];
	st.global.f32 	[%rd686+12], %f339;
	ld.global.f32 	%f340, [%rd683+16];
	st.global.f32 	[%rd686+16], %f340;
	ld.global.f32 	%f341, [%rd683+20];
	st.global.f32 	[%rd686+20], %f341;
	ld.global.f32 	%f342, [%rd683+24];
	st.global.f32 	[%rd686+24], %f342;
	ld.global.f32 	%f343, [%rd683+28];
	st.global.f32 	[%rd686+28], %f343;
	add.s32 	%r674, %r674, 8;
$L__BB0_163:
	setp.eq.s32 	%p132, %r180, 0;
	@%p132 bra 	$L__BB0_169;
	and.b32  	%r183, %r435, 3;
	setp.lt.u32 	%p133, %r180, 4;
	@%p133 bra 	$L__BB0_166;
	cvt.u64.u32 	%rd687, %r674;
	add.s64 	%rd688, %rd687, %rd159;
	shl.b64 	%rd689, %rd688, 2;
	add.s64 	%rd690, %rd2, %rd689;
	ld.global.f32 	%f344, [%rd690];
	add.s64 	%rd691, %rd158, %rd687;
	shl.b64 	%rd692, %rd691, 2;
	add.s64 	%rd693, %rd1, %rd692;
	st.global.f32 	[%rd693], %f344;
	ld.global.f32 	%f345, [%rd690+4];
	st.global.f32 	[%rd693+4], %f345;
	ld.global.f32 	%f346, [%rd690+8];
	st.global.f32 	[%rd693+8], %f346;
	ld.global.f32 	%f347, [%rd690+12];
	st.global.f32 	[%rd693+12], %f347;
	add.s32 	%r674, %r674, 4;
$L__BB0_166:
	setp.eq.s32 	%p134, %r183, 0;
	@%p134 bra 	$L__BB0_169;
	cvt.u64.u32 	%rd694, %r674;
	add.s64 	%rd695, %rd158, %rd694;
	shl.b64 	%rd696, %rd695, 2;
	add.s64 	%rd1145, %rd1, %rd696;
	add.s64 	%rd697, %rd159, %rd694;
	shl.b64 	%rd698, %rd697, 2;
	add.s64 	%rd1144, %rd2, %rd698;
	neg.s32 	%r676, %r183;
$L__BB0_168:
	.pragma "nounroll";
	ld.global.f32 	%f348, [%rd1144];
	st.global.f32 	[%rd1145], %f348;
	add.s64 	%rd1145, %rd1145, 4;
	add.s64 	%rd1144, %rd1144, 4;
	add.s32 	%r676, %r676, 1;
	setp.ne.s32 	%p135, %r676, 0;
	@%p135 bra 	$L__BB0_168;
$L__BB0_169:
	setp.ge.u32 	%p136, %r5, %r68;
	@%p136 bra 	$L__BB0_197;
	setp.lt.s32 	%p137, %r435, 1;
	mul.lo.s32 	%r532, %r435, 12;
	cvt.s64.s32 	%rd699, %r532;
	add.s64 	%rd172, %rd129, %rd699;
	add.s32 	%r189, %r1, %r436;
	mul.lo.s32 	%r533, %r189, %r435;
	cvt.s64.s32 	%rd173, %r533;
	@%p137 bra 	$L__BB0_183;
	add.s32 	%r535, %r435, -1;
	and.b32  	%r190, %r435, 15;
	setp.lt.u32 	%p138, %r535, 15;
	mov.b32 	%r679, 0;
	@%p138 bra 	$L__BB0_174;
	and.b32  	%r679, %r435, 2147483632;
	neg.s32 	%r677, %r679;
	shl.b64 	%rd700, %rd173, 2;
	add.s64 	%rd701, %rd700, %rd2;
	add.s64 	%rd1147, %rd701, 32;
	shl.b64 	%rd702, %rd172, 2;
	add.s64 	%rd703, %rd702, %rd1;
	add.s64 	%rd1146, %rd703, 32;
$L__BB0_173:
	.pragma "nounroll";
	ld.global.f32 	%f349, [%rd1147+-32];
	st.global.f32 	[%rd1146+-32], %f349;
	ld.global.f32 	%f350, [%rd1147+-28];
	st.global.f32 	[%rd1146+-28], %f350;
	ld.global.f32 	%f351, [%rd1147+-24];
	st.global.f32 	[%rd1146+-24], %f351;
	ld.global.f32 	%f352, [%rd1147+-20];
	st.global.f32 	[%rd1146+-20], %f352;
	ld.global.f32 	%f353, [%rd1147+-16];
	st.global.f32 	[%rd1146+-16], %f353;
	ld.global.f32 	%f354, [%rd1147+-12];
	st.global.f32 	[%rd1146+-12], %f354;
	ld.global.f32 	%f355, [%rd1147+-8];
	st.global.f32 	[%rd1146+-8], %f355;
	ld.global.f32 	%f356, [%rd1147+-4];
	st.global.f32 	[%rd1146+-4], %f356;
	ld.global.f32 	%f357, [%rd1147];
	st.global.f32 	[%rd1146], %f357;
	ld.global.f32 	%f358, [%rd1147+4];
	st.global.f32 	[%rd1146+4], %f358;
	ld.global.f32 	%f359, [%rd1147+8];
	st.global.f32 	[%rd1146+8], %f359;
	ld.global.f32 	%f360, [%rd1147+12];
	st.global.f32 	[%rd1146+12], %f360;
	ld.global.f32 	%f361, [%rd1147+16];
	st.global.f32 	[%rd1146+16], %f361;
	ld.global.f32 	%f362, [%rd1147+20];
	st.global.f32 	[%rd1146+20], %f362;
	ld.global.f32 	%f363, [%rd1147+24];
	st.global.f32 	[%rd1146+24], %f363;
	ld.global.f32 	%f364, [%rd1147+28];
	st.global.f32 	[%rd1146+28], %f364;
	add.s32 	%r677, %r677, 16;
	add.s64 	%rd1147, %rd1147, 64;
	add.s64 	%rd1146, %rd1146, 64;
	setp.ne.s32 	%p139, %r677, 0;
	@%p139 bra 	$L__BB0_173;
$L__BB0_174:
	setp.eq.s32 	%p140, %r190, 0;
	@%p140 bra 	$L__BB0_183;
	and.b32  	%r196, %r435, 7;
	setp.lt.u32 	%p141, %r190, 8;
	@%p141 bra 	$L__BB0_177;
	cvt.u64.u32 	%rd704, %r679;
	add.s64 	%rd705, %rd704, %rd173;
	shl.b64 	%rd706, %rd705, 2;
	add.s64 	%rd707, %rd2, %rd706;
	ld.global.f32 	%f365, [%rd707];
	add.s64 	%rd708, %rd172, %rd704;
	shl.b64 	%rd709, %rd708, 2;
	add.s64 	%rd710, %rd1, %rd709;
	st.global.f32 	[%rd710], %f365;
	ld.global.f32 	%f366, [%rd707+4];
	st.global.f32 	[%rd710+4], %f366;
	ld.global.f32 	%f367, [%rd707+8];
	st.global.f32 	[%rd710+8], %f367;
	ld.global.f32 	%f368, [%rd707+12];
	st.global.f32 	[%rd710+12], %f368;
	ld.global.f32 	%f369, [%rd707+16];
	st.global.f32 	[%rd710+16], %f369;
	ld.global.f32 	%f370, [%rd707+20];
	st.global.f32 	[%rd710+20], %f370;
	ld.global.f32 	%f371, [%rd707+24];
	st.global.f32 	[%rd710+24], %f371;
	ld.global.f32 	%f372, [%rd707+28];
	st.global.f32 	[%rd710+28], %f372;
	add.s32 	%r679, %r679, 8;
$L__BB0_177:
	setp.eq.s32 	%p142, %r196, 0;
	@%p142 bra 	$L__BB0_183;
	and.b32  	%r199, %r435, 3;
	setp.lt.u32 	%p143, %r196, 4;
	@%p143 bra 	$L__BB0_180;
	cvt.u64.u32 	%rd711, %r679;
	add.s64 	%rd712, %rd711, %rd173;
	shl.b64 	%rd713, %rd712, 2;
	add.s64 	%rd714, %rd2, %rd713;
	ld.global.f32 	%f373, [%rd714];
	add.s64 	%rd715, %rd172, %rd711;
	shl.b64 	%rd716, %rd715, 2;
	add.s64 	%rd717, %rd1, %rd716;
	st.global.f32 	[%rd717], %f373;
	ld.global.f32 	%f374, [%rd714+4];
	st.global.f32 	[%rd717+4], %f374;
	ld.global.f32 	%f375, [%rd714+8];
	st.global.f32 	[%rd717+8], %f375;
	ld.global.f32 	%f376, [%rd714+12];
	st.global.f32 	[%rd717+12], %f376;
	add.s32 	%r679, %r679, 4;
$L__BB0_180:
	setp.eq.s32 	%p144, %r199, 0;
	@%p144 bra 	$L__BB0_183;
	cvt.u64.u32 	%rd718, %r679;
	add.s64 	%rd719, %rd172, %rd718;
	shl.b64 	%rd720, %rd719, 2;
	add.s64 	%rd1149, %rd1, %rd720;
	add.s64 	%rd721, %rd173, %rd718;
	shl.b64 	%rd722, %rd721, 2;
	add.s64 	%rd1148, %rd2, %rd722;
	neg.s32 	%r681, %r199;
$L__BB0_182:
	.pragma "nounroll";
	ld.global.f32 	%f377, [%rd1148];
	st.global.f32 	[%rd1149], %f377;
	add.s64 	%rd1149, %rd1149, 4;
	add.s64 	%rd1148, %rd1148, 4;
	add.s32 	%r681, %r681, 1;
	setp.ne.s32 	%p145, %r681, 0;
	@%p145 bra 	$L__BB0_182;
$L__BB0_183:
	setp.ge.u32 	%p146, %r6, %r52;
	@%p146 bra 	$L__BB0_197;
	mul.lo.s32 	%r536, %r435, 13;
	cvt.s64.s32 	%rd723, %r536;
	add.s64 	%rd186, %rd129, %rd723;
	mad.lo.s32 	%r537, %r435, %r189, %r435;
	cvt.s64.s32 	%rd187, %r537;
	@%p137 bra 	$L__BB0_197;
	add.s32 	%r539, %r435, -1;
	and.b32  	%r205, %r435, 15;
	setp.lt.u32 	%p148, %r539, 15;
	mov.b32 	%r684, 0;
	@%p148 bra 	$L__BB0_188;
	and.b32  	%r684, %r435, 2147483632;
	neg.s32 	%r682, %r684;
	shl.b64 	%rd724, %rd187, 2;
	add.s64 	%rd725, %rd724, %rd2;
	add.s64 	%rd1151, %rd725, 32;
	shl.b64 	%rd726, %rd186, 2;
	add.s64 	%rd727, %rd726, %rd1;
	add.s64 	%rd1150, %rd727, 32;
$L__BB0_187:
	.pragma "nounroll";
	ld.global.f32 	%f378, [%rd1151+-32];
	st.global.f32 	[%rd1150+-32], %f378;
	ld.global.f32 	%f379, [%rd1151+-28];
	st.global.f32 	[%rd1150+-28], %f379;
	ld.global.f32 	%f380, [%rd1151+-24];
	st.global.f32 	[%rd1150+-24], %f380;
	ld.global.f32 	%f381, [%rd1151+-20];
	st.global.f32 	[%rd1150+-20], %f381;
	ld.global.f32 	%f382, [%rd1151+-16];
	st.global.f32 	[%rd1150+-16], %f382;
	ld.global.f32 	%f383, [%rd1151+-12];
	st.global.f32 	[%rd1150+-12], %f383;
	ld.global.f32 	%f384, [%rd1151+-8];
	st.global.f32 	[%rd1150+-8], %f384;
	ld.global.f32 	%f385, [%rd1151+-4];
	st.global.f32 	[%rd1150+-4], %f385;
	ld.global.f32 	%f386, [%rd1151];
	st.global.f32 	[%rd1150], %f386;
	ld.global.f32 	%f387, [%rd1151+4];
	st.global.f32 	[%rd1150+4], %f387;
	ld.global.f32 	%f388, [%rd1151+8];
	st.global.f32 	[%rd1150+8], %f388;
	ld.global.f32 	%f389, [%rd1151+12];
	st.global.f32 	[%rd1150+12], %f389;
	ld.global.f32 	%f390, [%rd1151+16];
	st.global.f32 	[%rd1150+16], %f390;
	ld.global.f32 	%f391, [%rd1151+20];
	st.global.f32 	[%rd1150+20], %f391;
	ld.global.f32 	%f392, [%rd1151+24];
	st.global.f32 	[%rd1150+24], %f392;
	ld.global.f32 	%f393, [%rd1151+28];
	st.global.f32 	[%rd1150+28], %f393;
	add.s32 	%r682, %r682, 16;
	add.s64 	%rd1151, %rd1151, 64;
	add.s64 	%rd1150, %rd1150, 64;
	setp.ne.s32 	%p149, %r682, 0;
	@%p149 bra 	$L__BB0_187;
$L__BB0_188:
	setp.eq.s32 	%p150, %r205, 0;
	@%p150 bra 	$L__BB0_197;
	and.b32  	%r211, %r435, 7;
	setp.lt.u32 	%p151, %r205, 8;
	@%p151 bra 	$L__BB0_191;
	cvt.u64.u32 	%rd728, %r684;
	add.s64 	%rd729, %rd728, %rd187;
	shl.b64 	%rd730, %rd729, 2;
	add.s64 	%rd731, %rd2, %rd730;
	ld.global.f32 	%f394, [%rd731];
	add.s64 	%rd732, %rd186, %rd728;
	shl.b64 	%rd733, %rd732, 2;
	add.s64 	%rd734, %rd1, %rd733;
	st.global.f32 	[%rd734], %f394;
	ld.global.f32 	%f395, [%rd731+4];
	st.global.f32 	[%rd734+4], %f395;
	ld.global.f32 	%f396, [%rd731+8];
	st.global.f32 	[%rd734+8], %f396;
	ld.global.f32 	%f397, [%rd731+12];
	st.global.f32 	[%rd734+12], %f397;
	ld.global.f32 	%f398, [%rd731+16];
	st.global.f32 	[%rd734+16], %f398;
	ld.global.f32 	%f399, [%rd731+20];
	st.global.f32 	[%rd734+20], %f399;
	ld.global.f32 	%f400, [%rd731+24];
	st.global.f32 	[%rd734+24], %f400;
	ld.global.f32 	%f401, [%rd731+28];
	st.global.f32 	[%rd734+28], %f401;
	add.s32 	%r684, %r684, 8;
$L__BB0_191:
	setp.eq.s32 	%p152, %r211, 0;
	@%p152 bra 	$L__BB0_197;
	and.b32  	%r214, %r435, 3;
	setp.lt.u32 	%p153, %r211, 4;
	@%p153 bra 	$L__BB0_194;
	cvt.u64.u32 	%rd735, %r684;
	add.s64 	%rd736, %rd735, %rd187;
	shl.b64 	%rd737, %rd736, 2;
	add.s64 	%rd738, %rd2, %rd737;
	ld.global.f32 	%f402, [%rd738];
	add.s64 	%rd739, %rd186, %rd735;
	shl.b64 	%rd740, %rd739, 2;
	add.s64 	%rd741, %rd1, %rd740;
	st.global.f32 	[%rd741], %f402;
	ld.global.f32 	%f403, [%rd738+4];
	st.global.f32 	[%rd741+4], %f403;
	ld.global.f32 	%f404, [%rd738+8];
	st.global.f32 	[%rd741+8], %f404;
	ld.global.f32 	%f405, [%rd738+12];
	st.global.f32 	[%rd741+12], %f405;
	add.s32 	%r684, %r684, 4;
$L__BB0_194:
	setp.eq.s32 	%p154, %r214, 0;
	@%p154 bra 	$L__BB0_197;
	cvt.u64.u32 	%rd742, %r684;
	add.s64 	%rd743, %rd186, %rd742;
	shl.b64 	%rd744, %rd743, 2;
	add.s64 	%rd1153, %rd1, %rd744;
	add.s64 	%rd745, %rd187, %rd742;
	shl.b64 	%rd746, %rd745, 2;
	add.s64 	%rd1152, %rd2, %rd746;
	neg.s32 	%r686, %r214;
$L__BB0_196:
	.pragma "nounroll";
	ld.global.f32 	%f406, [%rd1152];
	st.global.f32 	[%rd1153], %f406;
	add.s64 	%rd1153, %rd1153, 4;
	add.s64 	%rd1152, %rd1152, 4;
	add.s32 	%r686, %r686, 1;
	setp.ne.s32 	%p155, %r686, 0;
	@%p155 bra 	$L__BB0_196;
$L__BB0_197:
	setp.gt.u32 	%p156, %r436, %r4;
	add.s32 	%r220, %r438, -1;
	setp.ge.u32 	%p157, %r3, %r220;
	or.pred  	%p158, %p157, %p156;
	@%p158 bra 	$L__BB0_211;
	setp.lt.s32 	%p159, %r435, 1;
	mul.lo.s32 	%r540, %r435, 14;
	cvt.s64.s32 	%rd747, %r540;
	add.s64 	%rd200, %rd129, %rd747;
	sub.s32 	%r541, %r2, %r436;
	add.s32 	%r542, %r541, %r1;
	mul.lo.s32 	%r543, %r542, %r435;
	cvt.s64.s32 	%rd201, %r543;
	@%p159 bra 	$L__BB0_211;
	add.s32 	%r545, %r435, -1;
	and.b32  	%r221, %r435, 15;
	setp.lt.u32 	%p160, %r545, 15;
	mov.b32 	%r689, 0;
	@%p160 bra 	$L__BB0_202;
	and.b32  	%r689, %r435, 2147483632;
	neg.s32 	%r687, %r689;
	shl.b64 	%rd748, %rd201, 2;
	add.s64 	%rd749, %rd748, %rd2;
	add.s64 	%rd1155, %rd749, 32;
	shl.b64 	%rd750, %rd200, 2;
	add.s64 	%rd751, %rd750, %rd1;
	add.s64 	%rd1154, %rd751, 32;
$L__BB0_201:
	.pragma "nounroll";
	ld.global.f32 	%f407, [%rd1155+-32];
	st.global.f32 	[%rd1154+-32], %f407;
	ld.global.f32 	%f408, [%rd1155+-28];
	st.global.f32 	[%rd1154+-28], %f408;
	ld.global.f32 	%f409, [%rd1155+-24];
	st.global.f32 	[%rd1154+-24], %f409;
	ld.global.f32 	%f410, [%rd1155+-20];
	st.global.f32 	[%rd1154+-20], %f410;
	ld.global.f32 	%f411, [%rd1155+-16];
	st.global.f32 	[%rd1154+-16], %f411;
	ld.global.f32 	%f412, [%rd1155+-12];
	st.global.f32 	[%rd1154+-12], %f412;
	ld.global.f32 	%f413, [%rd1155+-8];
	st.global.f32 	[%rd1154+-8], %f413;
	ld.global.f32 	%f414, [%rd1155+-4];
	st.global.f32 	[%rd1154+-4], %f414;
	ld.global.f32 	%f415, [%rd1155];
	st.global.f32 	[%rd1154], %f415;
	ld.global.f32 	%f416, [%rd1155+4];
	st.global.f32 	[%rd1154+4], %f416;
	ld.global.f32 	%f417, [%rd1155+8];
	st.global.f32 	[%rd1154+8], %f417;
	ld.global.f32 	%f418, [%rd1155+12];
	st.global.f32 	[%rd1154+12], %f418;
	ld.global.f32 	%f419, [%rd1155+16];
	st.global.f32 	[%rd1154+16], %f419;
	ld.global.f32 	%f420, [%rd1155+20];
	st.global.f32 	[%rd1154+20], %f420;
	ld.global.f32 	%f421, [%rd1155+24];
	st.global.f32 	[%rd1154+24], %f421;
	ld.global.f32 	%f422, [%rd1155+28];
	st.global.f32 	[%rd1154+28], %f422;
	add.s32 	%r687, %r687, 16;
	add.s64 	%rd1155, %rd1155, 64;
	add.s64 	%rd1154, %rd1154, 64;
	setp.ne.s32 	%p161, %r687, 0;
	@%p161 bra 	$L__BB0_201;
$L__BB0_202:
	setp.eq.s32 	%p162, %r221, 0;
	@%p162 bra 	$L__BB0_211;
	and.b32  	%r227, %r435, 7;
	setp.lt.u32 	%p163, %r221, 8;
	@%p163 bra 	$L__BB0_205;
	cvt.u64.u32 	%rd752, %r689;
	add.s64 	%rd753, %rd752, %rd201;
	shl.b64 	%rd754, %rd753, 2;
	add.s64 	%rd755, %rd2, %rd754;
	ld.global.f32 	%f423, [%rd755];
	add.s64 	%rd756, %rd200, %rd752;
	shl.b64 	%rd757, %rd756, 2;
	add.s64 	%rd758, %rd1, %rd757;
	st.global.f32 	[%rd758], %f423;
	ld.global.f32 	%f424, [%rd755+4];
	st.global.f32 	[%rd758+4], %f424;
	ld.global.f32 	%f425, [%rd755+8];
	st.global.f32 	[%rd758+8], %f425;
	ld.global.f32 	%f426, [%rd755+12];
	st.global.f32 	[%rd758+12], %f426;
	ld.global.f32 	%f427, [%rd755+16];
	st.global.f32 	[%rd758+16], %f427;
	ld.global.f32 	%f428, [%rd755+20];
	st.global.f32 	[%rd758+20], %f428;
	ld.global.f32 	%f429, [%rd755+24];
	st.global.f32 	[%rd758+24], %f429;
	ld.global.f32 	%f430, [%rd755+28];
	st.global.f32 	[%rd758+28], %f430;
	add.s32 	%r689, %r689, 8;
$L__BB0_205:
	setp.eq.s32 	%p164, %r227, 0;
	@%p164 bra 	$L__BB0_211;
	and.b32  	%r230, %r435, 3;
	setp.lt.u32 	%p165, %r227, 4;
	@%p165 bra 	$L__BB0_208;
	cvt.u64.u32 	%rd759, %r689;
	add.s64 	%rd760, %rd759, %rd201;
	shl.b64 	%rd761, %rd760, 2;
	add.s64 	%rd762, %rd2, %rd761;
	ld.global.f32 	%f431, [%rd762];
	add.s64 	%rd763, %rd200, %rd759;
	shl.b64 	%rd764, %rd763, 2;
	add.s64 	%rd765, %rd1, %rd764;
	st.global.f32 	[%rd765], %f431;
	ld.global.f32 	%f432, [%rd762+4];
	st.global.f32 	[%rd765+4], %f432;
	ld.global.f32 	%f433, [%rd762+8];
	st.global.f32 	[%rd765+8], %f433;
	ld.global.f32 	%f434, [%rd762+12];
	st.global.f32 	[%rd765+12], %f434;
	add.s32 	%r689, %r689, 4;
$L__BB0_208:
	setp.eq.s32 	%p166, %r230, 0;
	@%p166 bra 	$L__BB0_211;
	cvt.u64.u32 	%rd766, %r689;
	add.s64 	%rd767, %rd200, %rd766;
	shl.b64 	%rd768, %rd767, 2;
	add.s64 	%rd1157, %rd1, %rd768;
	add.s64 	%rd769, %rd201, %rd766;
	shl.b64 	%rd770, %rd769, 2;
	add.s64 	%rd1156, %rd2, %rd770;
	neg.s32 	%r691, %r230;
$L__BB0_210:
	.pragma "nounroll";
	ld.global.f32 	%f435, [%rd1156];
	st.global.f32 	[%rd1157], %f435;
	add.s64 	%rd1157, %rd1157, 4;
	add.s64 	%rd1156, %rd1156, 4;
	add.s32 	%r691, %r691, 1;
	setp.ne.s32 	%p167, %r691, 0;
	@%p167 bra 	$L__BB0_210;
$L__BB0_211:
	setp.ge.u32 	%p168, %r3, %r220;
	setp.eq.s32 	%p169, %r6, 0;
	or.pred  	%p170, %p168, %p169;
	@%p170 bra 	$L__BB0_225;
	setp.lt.s32 	%p171, %r435, 1;
	mul.lo.s32 	%r546, %r435, 15;
	cvt.s64.s32 	%rd771, %r546;
	add.s64 	%rd214, %rd129, %rd771;
	add.s32 	%r547, %r2, %r1;
	add.s32 	%r548, %r547, -1;
	mul.lo.s32 	%r549, %r548, %r435;
	cvt.s64.s32 	%rd215, %r549;
	@%p171 bra 	$L__BB0_225;
	add.s32 	%r551, %r435, -1;
	and.b32  	%r236, %r435, 15;
	setp.lt.u32 	%p172, %r551, 15;
	mov.b32 	%r694, 0;
	@%p172 bra 	$L__BB0_216;
	and.b32  	%r694, %r435, 2147483632;
	neg.s32 	%r692, %r694;
	shl.b64 	%rd772, %rd215, 2;
	add.s64 	%rd773, %rd772, %rd2;
	add.s64 	%rd1159, %rd773, 32;
	shl.b64 	%rd774, %rd214, 2;
	add.s64 	%rd775, %rd774, %rd1;
	add.s64 	%rd1158, %rd775, 32;
$L__BB0_215:
	.pragma "nounroll";
	ld.global.f32 	%f436, [%rd1159+-32];
	st.global.f32 	[%rd1158+-32], %f436;
	ld.global.f32 	%f437, [%rd1159+-28];
	st.global.f32 	[%rd1158+-28], %f437;
	ld.global.f32 	%f438, [%rd1159+-24];
	st.global.f32 	[%rd1158+-24], %f438;
	ld.global.f32 	%f439, [%rd1159+-20];
	st.global.f32 	[%rd1158+-20], %f439;
	ld.global.f32 	%f440, [%rd1159+-16];
	st.global.f32 	[%rd1158+-16], %f440;
	ld.global.f32 	%f441, [%rd1159+-12];
	st.global.f32 	[%rd1158+-12], %f441;
	ld.global.f32 	%f442, [%rd1159+-8];
	st.global.f32 	[%rd1158+-8], %f442;
	ld.global.f32 	%f443, [%rd1159+-4];
	st.global.f32 	[%rd1158+-4], %f443;
	ld.global.f32 	%f444, [%rd1159];
	st.global.f32 	[%rd1158], %f444;
	ld.global.f32 	%f445, [%rd1159+4];
	st.global.f32 	[%rd1158+4], %f445;
	ld.global.f32 	%f446, [%rd1159+8];
	st.global.f32 	[%rd1158+8], %f446;
	ld.global.f32 	%f447, [%rd1159+12];
	st.global.f32 	[%rd1158+12], %f447;
	ld.global.f32 	%f448, [%rd1159+16];
	st.global.f32 	[%rd1158+16], %f448;
	ld.global.f32 	%f449, [%rd1159+20];
	st.global.f32 	[%rd1158+20], %f449;
	ld.global.f32 	%f450, [%rd1159+24];
	st.global.f32 	[%rd1158+24], %f450;
	ld.global.f32 	%f451, [%rd1159+28];
	st.global.f32 	[%rd1158+28], %f451;
	add.s32 	%r692, %r692, 16;
	add.s64 	%rd1159, %rd1159, 64;
	add.s64 	%rd1158, %rd1158, 64;
	setp.ne.s32 	%p173, %r692, 0;
	@%p173 bra 	$L__BB0_215;
$L__BB0_216:
	setp.eq.s32 	%p174, %r236, 0;
	@%p174 bra 	$L__BB0_225;
	and.b32  	%r242, %r435, 7;
	setp.lt.u32 	%p175, %r236, 8;
	@%p175 bra 	$L__BB0_219;
	cvt.u64.u32 	%rd776, %r694;
	add.s64 	%rd777, %rd776, %rd215;
	shl.b64 	%rd778, %rd777, 2;
	add.s64 	%rd779, %rd2, %rd778;
	ld.global.f32 	%f452, [%rd779];
	add.s64 	%rd780, %rd214, %rd776;
	shl.b64 	%rd781, %rd780, 2;
	add.s64 	%rd782, %rd1, %rd781;
	st.global.f32 	[%rd782], %f452;
	ld.global.f32 	%f453, [%rd779+4];
	st.global.f32 	[%rd782+4], %f453;
	ld.global.f32 	%f454, [%rd779+8];
	st.global.f32 	[%rd782+8], %f454;
	ld.global.f32 	%f455, [%rd779+12];
	st.global.f32 	[%rd782+12], %f455;
	ld.global.f32 	%f456, [%rd779+16];
	st.global.f32 	[%rd782+16], %f456;
	ld.global.f32 	%f457, [%rd779+20];
	st.global.f32 	[%rd782+20], %f457;
	ld.global.f32 	%f458, [%rd779+24];
	st.global.f32 	[%rd782+24], %f458;
	ld.global.f32 	%f459, [%rd779+28];
	st.global.f32 	[%rd782+28], %f459;
	add.s32 	%r694, %r694, 8;
$L__BB0_219:
	setp.eq.s32 	%p176, %r242, 0;
	@%p176 bra 	$L__BB0_225;
	and.b32  	%r245, %r435, 3;
	setp.lt.u32 	%p177, %r242, 4;
	@%p177 bra 	$L__BB0_222;
	cvt.u64.u32 	%rd783, %r694;
	add.s64 	%rd784, %rd783, %rd215;
	shl.b64 	%rd785, %rd784, 2;
	add.s64 	%rd786, %rd2, %rd785;
	ld.global.f32 	%f460, [%rd786];
	add.s64 	%rd787, %rd214, %rd783;
	shl.b64 	%rd788, %rd787, 2;
	add.s64 	%rd789, %rd1, %rd788;
	st.global.f32 	[%rd789], %f460;
	ld.global.f32 	%f461, [%rd786+4];
	st.global.f32 	[%rd789+4], %f461;
	ld.global.f32 	%f462, [%rd786+8];
	st.global.f32 	[%rd789+8], %f462;
	ld.global.f32 	%f463, [%rd786+12];
	st.global.f32 	[%rd789+12], %f463;
	add.s32 	%r694, %r694, 4;
$L__BB0_222:
	setp.eq.s32 	%p178, %r245, 0;
	@%p178 bra 	$L__BB0_225;
	cvt.u64.u32 	%rd790, %r694;
	add.s64 	%rd791, %rd214, %rd790;
	shl.b64 	%rd792, %rd791, 2;
	add.s64 	%rd1161, %rd1, %rd792;
	add.s64 	%rd793, %rd215, %rd790;
	shl.b64 	%rd794, %rd793, 2;
	add.s64 	%rd1160, %rd2, %rd794;
	neg.s32 	%r696, %r245;
$L__BB0_224:
	.pragma "nounroll";
	ld.global.f32 	%f464, [%rd1160];
	st.global.f32 	[%rd1161], %f464;
	add.s64 	%rd1161, %rd1161, 4;
	add.s64 	%rd1160, %rd1160, 4;
	add.s32 	%r696, %r696, 1;
	setp.ne.s32 	%p179, %r696, 0;
	@%p179 bra 	$L__BB0_224;
$L__BB0_225:
	setp.ge.u32 	%p180, %r3, %r220;
	@%p180 bra 	$L__BB0_392;
	setp.lt.s32 	%p181, %r435, 1;
	shl.b32 	%r552, %r435, 4;
	cvt.s64.s32 	%rd795, %r552;
	add.s64 	%rd228, %rd129, %rd795;
	add.s32 	%r251, %r1, %r2;
	mul.lo.s32 	%r553, %r251, %r435;
	cvt.s64.s32 	%rd229, %r553;
	@%p181 bra 	$L__BB0_239;
	add.s32 	%r555, %r435, -1;
	and.b32  	%r252, %r435, 15;
	setp.lt.u32 	%p182, %r555, 15;
	mov.b32 	%r699, 0;
	@%p182 bra 	$L__BB0_230;
	and.b32  	%r699, %r435, 2147483632;
	neg.s32 	%r697, %r699;
	shl.b64 	%rd796, %rd229, 2;
	add.s64 	%rd797, %rd796, %rd2;
	add.s64 	%rd1163, %rd797, 32;
	shl.b64 	%rd798, %rd228, 2;
	add.s64 	%rd799, %rd798, %rd1;
	add.s64 	%rd1162, %rd799, 32;
$L__BB0_229:
	.pragma "nounroll";
	ld.global.f32 	%f465, [%rd1163+-32];
	st.global.f32 	[%rd1162+-32], %f465;
	ld.global.f32 	%f466, [%rd1163+-28];
	st.global.f32 	[%rd1162+-28], %f466;
	ld.global.f32 	%f467, [%rd1163+-24];
	st.global.f32 	[%rd1162+-24], %f467;
	ld.global.f32 	%f468, [%rd1163+-20];
	st.global.f32 	[%rd1162+-20], %f468;
	ld.global.f32 	%f469, [%rd1163+-16];
	st.global.f32 	[%rd1162+-16], %f469;
	ld.global.f32 	%f470, [%rd1163+-12];
	st.global.f32 	[%rd1162+-12], %f470;
	ld.global.f32 	%f471, [%rd1163+-8];
	st.global.f32 	[%rd1162+-8], %f471;
	ld.global.f32 	%f472, [%rd1163+-4];
	st.global.f32 	[%rd1162+-4], %f472;
	ld.global.f32 	%f473, [%rd1163];
	st.global.f32 	[%rd1162], %f473;
	ld.global.f32 	%f474, [%rd1163+4];
	st.global.f32 	[%rd1162+4], %f474;
	ld.global.f32 	%f475, [%rd1163+8];
	st.global.f32 	[%rd1162+8], %f475;
	ld.global.f32 	%f476, [%rd1163+12];
	st.global.f32 	[%rd1162+12], %f476;
	ld.global.f32 	%f477, [%rd1163+16];
	st.global.f32 	[%rd1162+16], %f477;
	ld.global.f32 	%f478, [%rd1163+20];
	st.global.f32 	[%rd1162+20], %f478;
	ld.global.f32 	%f479, [%rd1163+24];
	st.global.f32 	[%rd1162+24], %f479;
	ld.global.f32 	%f480, [%rd1163+28];
	st.global.f32 	[%rd1162+28], %f480;
	add.s32 	%r697, %r697, 16;
	add.s64 	%rd1163, %rd1163, 64;
	add.s64 	%rd1162, %rd1162, 64;
	setp.ne.s32 	%p183, %r697, 0;
	@%p183 bra 	$L__BB0_229;
$L__BB0_230:
	setp.eq.s32 	%p184, %r252, 0;
	@%p184 bra 	$L__BB0_239;
	and.b32  	%r258, %r435, 7;
	setp.lt.u32 	%p185, %r252, 8;
	@%p185 bra 	$L__BB0_233;
	cvt.u64.u32 	%rd800, %r699;
	add.s64 	%rd801, %rd800, %rd229;
	shl.b64 	%rd802, %rd801, 2;
	add.s64 	%rd803, %rd2, %rd802;
	ld.global.f32 	%f481, [%rd803];
	add.s64 	%rd804, %rd228, %rd800;
	shl.b64 	%rd805, %rd804, 2;
	add.s64 	%rd806, %rd1, %rd805;
	st.global.f32 	[%rd806], %f481;
	ld.global.f32 	%f482, [%rd803+4];
	st.global.f32 	[%rd806+4], %f482;
	ld.global.f32 	%f483, [%rd803+8];
	st.global.f32 	[%rd806+8], %f483;
	ld.global.f32 	%f484, [%rd803+12];
	st.global.f32 	[%rd806+12], %f484;
	ld.global.f32 	%f485, [%rd803+16];
	st.global.f32 	[%rd806+16], %f485;
	ld.global.f32 	%f486, [%rd803+20];
	st.global.f32 	[%rd806+20], %f486;
	ld.global.f32 	%f487, [%rd803+24];
	st.global.f32 	[%rd806+24], %f487;
	ld.global.f32 	%f488, [%rd803+28];
	st.global.f32 	[%rd806+28], %f488;
	add.s32 	%r699, %r699, 8;
$L__BB0_233:
	setp.eq.s32 	%p186, %r258, 0;
	@%p186 bra 	$L__BB0_239;
	and.b32  	%r261, %r435, 3;
	setp.lt.u32 	%p187, %r258, 4;
	@%p187 bra 	$L__BB0_236;
	cvt.u64.u32 	%rd807, %r699;
	add.s64 	%rd808, %rd807, %rd229;
	shl.b64 	%rd809, %rd808, 2;
	add.s64 	%rd810, %rd2, %rd809;
	ld.global.f32 	%f489, [%rd810];
	add.s64 	%rd811, %rd228, %rd807;
	shl.b64 	%rd812, %rd811, 2;
	add.s64 	%rd813, %rd1, %rd812;
	st.global.f32 	[%rd813], %f489;
	ld.global.f32 	%f490, [%rd810+4];
	st.global.f32 	[%rd813+4], %f490;
	ld.global.f32 	%f491, [%rd810+8];
	st.global.f32 	[%rd813+8], %f491;
	ld.global.f32 	%f492, [%rd810+12];
	st.global.f32 	[%rd813+12], %f492;
	add.s32 	%r699, %r699, 4;
$L__BB0_236:
	setp.eq.s32 	%p188, %r261, 0;
	@%p188 bra 	$L__BB0_239;
	cvt.u64.u32 	%rd814, %r699;
	add.s64 	%rd815, %rd228, %rd814;
	shl.b64 	%rd816, %rd815, 2;
	add.s64 	%rd1165, %rd1, %rd816;
	add.s64 	%rd817, %rd229, %rd814;
	shl.b64 	%rd818, %rd817, 2;
	add.s64 	%rd1164, %rd2, %rd818;
	neg.s32 	%r701, %r261;
$L__BB0_238:
	.pragma "nounroll";
	ld.global.f32 	%f493, [%rd1164];
	st.global.f32 	[%rd1165], %f493;
	add.s64 	%rd1165, %rd1165, 4;
	add.s64 	%rd1164, %rd1164, 4;
	add.s32 	%r701, %r701, 1;
	setp.ne.s32 	%p189, %r701, 0;
	@%p189 bra 	$L__BB0_238;
$L__BB0_239:
	setp.ge.u32 	%p190, %r6, %r52;
	@%p190 bra 	$L__BB0_253;
	setp.lt.s32 	%p191, %r435, 1;
	mul.lo.s32 	%r556, %r435, 17;
	cvt.s64.s32 	%rd819, %r556;
	add.s64 	%rd242, %rd129, %rd819;
	mad.lo.s32 	%r557, %r435, %r251, %r435;
	cvt.s64.s32 	%rd243, %r557;
	@%p191 bra 	$L__BB0_253;
	add.s32 	%r559, %r435, -1;
	and.b32  	%r267, %r435, 15;
	setp.lt.u32 	%p192, %r559, 15;
	mov.b32 	%r704, 0;
	@%p192 bra 	$L__BB0_244;
	and.b32  	%r704, %r435, 2147483632;
	neg.s32 	%r702, %r704;
	shl.b64 	%rd820, %rd243, 2;
	add.s64 	%rd821, %rd820, %rd2;
	add.s64 	%rd1167, %rd821, 32;
	shl.b64 	%rd822, %rd242, 2;
	add.s64 	%rd823, %rd822, %rd1;
	add.s64 	%rd1166, %rd823, 32;
$L__BB0_243:
	.pragma "nounroll";
	ld.global.f32 	%f494, [%rd1167+-32];
	st.global.f32 	[%rd1166+-32], %f494;
	ld.global.f32 	%f495, [%rd1167+-28];
	st.global.f32 	[%rd1166+-28], %f495;
	ld.global.f32 	%f496, [%rd1167+-24];
	st.global.f32 	[%rd1166+-24], %f496;
	ld.global.f32 	%f497, [%rd1167+-20];
	st.global.f32 	[%rd1166+-20], %f497;
	ld.global.f32 	%f498, [%rd1167+-16];
	st.global.f32 	[%rd1166+-16], %f498;
	ld.global.f32 	%f499, [%rd1167+-12];
	st.global.f32 	[%rd1166+-12], %f499;
	ld.global.f32 	%f500, [%rd1167+-8];
	st.global.f32 	[%rd1166+-8], %f500;
	ld.global.f32 	%f501, [%rd1167+-4];
	st.global.f32 	[%rd1166+-4], %f501;
	ld.global.f32 	%f502, [%rd1167];
	st.global.f32 	[%rd1166], %f502;
	ld.global.f32 	%f503, [%rd1167+4];
	st.global.f32 	[%rd1166+4], %f503;
	ld.global.f32 	%f504, [%rd1167+8];
	st.global.f32 	[%rd1166+8], %f504;
	ld.global.f32 	%f505, [%rd1167+12];
	st.global.f32 	[%rd1166+12], %f505;
	ld.global.f32 	%f506, [%rd1167+16];
	st.global.f32 	[%rd1166+16], %f506;
	ld.global.f32 	%f507, [%rd1167+20];
	st.global.f32 	[%rd1166+20], %f507;
	ld.global.f32 	%f508, [%rd1167+24];
	st.global.f32 	[%rd1166+24], %f508;
	ld.global.f32 	%f509, [%rd1167+28];
	st.global.f32 	[%rd1166+28], %f509;
	add.s32 	%r702, %r702, 16;
	add.s64 	%rd1167, %rd1167, 64;
	add.s64 	%rd1166, %rd1166, 64;
	setp.ne.s32 	%p193, %r702, 0;
	@%p193 bra 	$L__BB0_243;
$L__BB0_244:
	setp.eq.s32 	%p194, %r267, 0;
	@%p194 bra 	$L__BB0_253;
	and.b32  	%r273, %r435, 7;
	setp.lt.u32 	%p195, %r267, 8;
	@%p195 bra 	$L__BB0_247;
	cvt.u64.u32 	%rd824, %r704;
	add.s64 	%rd825, %rd824, %rd243;
	shl.b64 	%rd826, %rd825, 2;
	add.s64 	%rd827, %rd2, %rd826;
	ld.global.f32 	%f510, [%rd827];
	add.s64 	%rd828, %rd242, %rd824;
	shl.b64 	%rd829, %rd828, 2;
	add.s64 	%rd830, %rd1, %rd829;
	st.global.f32 	[%rd830], %f510;
	ld.global.f32 	%f511, [%rd827+4];
	st.global.f32 	[%rd830+4], %f511;
	ld.global.f32 	%f512, [%rd827+8];
	st.global.f32 	[%rd830+8], %f512;
	ld.global.f32 	%f513, [%rd827+12];
	st.global.f32 	[%rd830+12], %f513;
	ld.global.f32 	%f514, [%rd827+16];
	st.global.f32 	[%rd830+16], %f514;
	ld.global.f32 	%f515, [%rd827+20];
	st.global.f32 	[%rd830+20], %f515;
	ld.global.f32 	%f516, [%rd827+24];
	st.global.f32 	[%rd830+24], %f516;
	ld.global.f32 	%f517, [%rd827+28];
	st.global.f32 	[%rd830+28], %f517;
	add.s32 	%r704, %r704, 8;
$L__BB0_247:
	setp.eq.s32 	%p196, %r273, 0;
	@%p196 bra 	$L__BB0_253;
	and.b32  	%r276, %r435, 3;
	setp.lt.u32 	%p197, %r273, 4;
	@%p197 bra 	$L__BB0_250;
	cvt.u64.u32 	%rd831, %r704;
	add.s64 	%rd832, %rd831, %rd243;
	shl.b64 	%rd833, %rd832, 2;
	add.s64 	%rd834, %rd2, %rd833;
	ld.global.f32 	%f518, [%rd834];
	add.s64 	%rd835, %rd242, %rd831;
	shl.b64 	%rd836, %rd835, 2;
	add.s64 	%rd837, %rd1, %rd836;
	st.global.f32 	[%rd837], %f518;
	ld.global.f32 	%f519, [%rd834+4];
	st.global.f32 	[%rd837+4], %f519;
	ld.global.f32 	%f520, [%rd834+8];
	st.global.f32 	[%rd837+8], %f520;
	ld.global.f32 	%f521, [%rd834+12];
	st.global.f32 	[%rd837+12], %f521;
	add.s32 	%r704, %r704, 4;
$L__BB0_250:
	setp.eq.s32 	%p198, %r276, 0;
	@%p198 bra 	$L__BB0_253;
	cvt.u64.u32 	%rd838, %r704;
	add.s64 	%rd839, %rd242, %rd838;
	shl.b64 	%rd840, %rd839, 2;
	add.s64 	%rd1169, %rd1, %rd840;
	add.s64 	%rd841, %rd243, %rd838;
	shl.b64 	%rd842, %rd841, 2;
	add.s64 	%rd1168, %rd2, %rd842;
	neg.s32 	%r706, %r276;
$L__BB0_252:
	.pragma "nounroll";
	ld.global.f32 	%f522, [%rd1168];
	st.global.f32 	[%rd1169], %f522;
	add.s64 	%rd1169, %rd1169, 4;
	add.s64 	%rd1168, %rd1168, 4;
	add.s32 	%r706, %r706, 1;
	setp.ne.s32 	%p199, %r706, 0;
	@%p199 bra 	$L__BB0_252;
$L__BB0_253:
	setp.ge.u32 	%p200, %r5, %r68;
	@%p200 bra 	$L__BB0_392;
	setp.lt.s32 	%p201, %r435, 1;
	mul.lo.s32 	%r560, %r435, 18;
	cvt.s64.s32 	%rd843, %r560;
	add.s64 	%rd256, %rd129, %rd843;
	add.s32 	%r561, %r251, %r436;
	mul.lo.s32 	%r562, %r561, %r435;
	cvt.s64.s32 	%rd257, %r562;
	@%p201 bra 	$L__BB0_392;
	add.s32 	%r564, %r435, -1;
	and.b32  	%r282, %r435, 15;
	setp.lt.u32 	%p202, %r564, 15;
	mov.b32 	%r754, 0;
	@%p202 bra 	$L__BB0_258;
	and.b32  	%r754, %r435, 2147483632;
	neg.s32 	%r707, %r754;
	shl.b64 	%rd844, %rd257, 2;
	add.s64 	%rd845, %rd844, %rd2;
	add.s64 	%rd1171, %rd845, 32;
	shl.b64 	%rd846, %rd256, 2;
	add.s64 	%rd847, %rd846, %rd1;
	add.s64 	%rd1170, %rd847, 32;
$L__BB0_257:
	.pragma "nounroll";
	ld.global.f32 	%f523, [%rd1171+-32];
	st.global.f32 	[%rd1170+-32], %f523;
	ld.global.f32 	%f524, [%rd1171+-28];
	st.global.f32 	[%rd1170+-28], %f524;
	ld.global.f32 	%f525, [%rd1171+-24];
	st.global.f32 	[%rd1170+-24], %f525;
	ld.global.f32 	%f526, [%rd1171+-20];
	st.global.f32 	[%rd1170+-20], %f526;
	ld.global.f32 	%f527, [%rd1171+-16];
	st.global.f32 	[%rd1170+-16], %f527;
	ld.global.f32 	%f528, [%rd1171+-12];
	st.global.f32 	[%rd1170+-12], %f528;
	ld.global.f32 	%f529, [%rd1171+-8];
	st.global.f32 	[%rd1170+-8], %f529;
	ld.global.f32 	%f530, [%rd1171+-4];
	st.global.f32 	[%rd1170+-4], %f530;
	ld.global.f32 	%f531, [%rd1171];
	st.global.f32 	[%rd1170], %f531;
	ld.global.f32 	%f532, [%rd1171+4];
	st.global.f32 	[%rd1170+4], %f532;
	ld.global.f32 	%f533, [%rd1171+8];
	st.global.f32 	[%rd1170+8], %f533;
	ld.global.f32 	%f534, [%rd1171+12];
	st.global.f32 	[%rd1170+12], %f534;
	ld.global.f32 	%f535, [%rd1171+16];
	st.global.f32 	[%rd1170+16], %f535;
	ld.global.f32 	%f536, [%rd1171+20];
	st.global.f32 	[%rd1170+20], %f536;
	ld.global.f32 	%f537, [%rd1171+24];
	st.global.f32 	[%rd1170+24], %f537;
	ld.global.f32 	%f538, [%rd1171+28];
	st.global.f32 	[%rd1170+28], %f538;
	add.s32 	%r707, %r707, 16;
	add.s64 	%rd1171, %rd1171, 64;
	add.s64 	%rd1170, %rd1170, 64;
	setp.eq.s32 	%p203, %r707, 0;
	@%p203 bra 	$L__BB0_258;
	bra.uni 	$L__BB0_257;
$L__BB0_258:
	setp.eq.s32 	%p204, %r282, 0;
	@%p204 bra 	$L__BB0_392;
	and.b32  	%r426, %r435, 7;
	setp.lt.u32 	%p205, %r282, 8;
	@%p205 bra 	$L__BB0_261;
	cvt.u64.u32 	%rd848, %r754;
	add.s64 	%rd849, %rd848, %rd257;
	shl.b64 	%rd850, %rd849, 2;
	add.s64 	%rd851, %rd2, %rd850;
	ld.global.f32 	%f539, [%rd851];
	add.s64 	%rd852, %rd256, %rd848;
	shl.b64 	%rd853, %rd852, 2;
	add.s64 	%rd854, %rd1, %rd853;
	st.global.f32 	[%rd854], %f539;
	ld.global.f32 	%f540, [%rd851+4];
	st.global.f32 	[%rd854+4], %f540;
	ld.global.f32 	%f541, [%rd851+8];
	st.global.f32 	[%rd854+8], %f541;
	ld.global.f32 	%f542, [%rd851+12];
	st.global.f32 	[%rd854+12], %f542;
	ld.global.f32 	%f543, [%rd851+16];
	st.global.f32 	[%rd854+16], %f543;
	ld.global.f32 	%f544, [%rd851+20];
	st.global.f32 	[%rd854+20], %f544;
	ld.global.f32 	%f545, [%rd851+24];
	st.global.f32 	[%rd854+24], %f545;
	ld.global.f32 	%f546, [%rd851+28];
	st.global.f32 	[%rd854+28], %f546;
	add.s32 	%r754, %r754, 8;
$L__BB0_261:
	setp.eq.s32 	%p206, %r426, 0;
	@%p206 bra 	$L__BB0_392;
	and.b32  	%r429, %r435, 3;
	setp.lt.u32 	%p207, %r426, 4;
	@%p207 bra 	$L__BB0_264;
	cvt.u64.u32 	%rd855, %r754;
	add.s64 	%rd856, %rd855, %rd257;
	shl.b64 	%rd857, %rd856, 2;
	add.s64 	%rd858, %rd2, %rd857;
	ld.global.f32 	%f547, [%rd858];
	add.s64 	%rd859, %rd256, %rd855;
	shl.b64 	%rd860, %rd859, 2;
	add.s64 	%rd861, %rd1, %rd860;
	st.global.f32 	[%rd861], %f547;
	ld.global.f32 	%f548, [%rd858+4];
	st.global.f32 	[%rd861+4], %f548;
	ld.global.f32 	%f549, [%rd858+8];
	st.global.f32 	[%rd861+8], %f549;
	ld.global.f32 	%f550, [%rd858+12];
	st.global.f32 	[%rd861+12], %f550;
	add.s32 	%r754, %r754, 4;
$L__BB0_264:
	setp.eq.s32 	%p208, %r429, 0;
	@%p208 bra 	$L__BB0_392;
	cvt.u64.u32 	%rd862, %r754;
	add.s64 	%rd863, %rd256, %rd862;
	shl.b64 	%rd864, %rd863, 2;
	add.s64 	%rd1209, %rd1, %rd864;
	add.s64 	%rd865, %rd257, %rd862;
	shl.b64 	%rd866, %rd865, 2;
	add.s64 	%rd1208, %rd2, %rd866;
	neg.s32 	%r756, %r429;
$L__BB0_266:
	.pragma "nounroll";
	ld.global.f32 	%f551, [%rd1208];
	st.global.f32 	[%rd1209], %f551;
	add.s64 	%rd1209, %rd1209, 4;
	add.s64 	%rd1208, %rd1208, 4;
	add.s32 	%r756, %r756, 1;
	setp.ne.s32 	%p209, %r756, 0;
	@%p209 bra 	$L__BB0_266;
	bra.uni 	$L__BB0_392;
$L__BB0_267:
	setp.eq.s32 	%p210, %r6, 0;
	setp.gt.u32 	%p211, %r436, %r4;
	or.pred  	%p212, %p211, %p210;
	@%p212 bra 	$L__BB0_281;
	mul.lo.s32 	%r565, %r435, %r1;
	mul.lo.s32 	%r566, %r565, 9;
	cvt.s64.s32 	%rd264, %r566;
	not.b32 	%r567, %r436;
	add.s32 	%r568, %r1, %r567;
	mul.lo.s32 	%r569, %r568, %r435;
	cvt.s64.s32 	%rd265, %r569;
	setp.lt.s32 	%p213, %r435, 1;
	@%p213 bra 	$L__BB0_281;
	add.s32 	%r571, %r435, -1;
	and.b32  	%r287, %r435, 15;
	setp.lt.u32 	%p214, %r571, 15;
	mov.b32 	%r710, 0;
	@%p214 bra 	$L__BB0_272;
	and.b32  	%r710, %r435, 2147483632;
	neg.s32 	%r708, %r710;
	shl.b64 	%rd867, %rd265, 2;
	add.s64 	%rd868, %rd867, %rd2;
	add.s64 	%rd1173, %rd868, 32;
	shl.b64 	%rd869, %rd264, 2;
	add.s64 	%rd870, %rd869, %rd1;
	add.s64 	%rd1172, %rd870, 32;
$L__BB0_271:
	.pragma "nounroll";
	ld.global.f32 	%f552, [%rd1173+-32];
	st.global.f32 	[%rd1172+-32], %f552;
	ld.global.f32 	%f553, [%rd1173+-28];
	st.global.f32 	[%rd1172+-28], %f553;
	ld.global.f32 	%f554, [%rd1173+-24];
	st.global.f32 	[%rd1172+-24], %f554;
	ld.global.f32 	%f555, [%rd1173+-20];
	st.global.f32 	[%rd1172+-20], %f555;
	ld.global.f32 	%f556, [%rd1173+-16];
	st.global.f32 	[%rd1172+-16], %f556;
	ld.global.f32 	%f557, [%rd1173+-12];
	st.global.f32 	[%rd1172+-12], %f557;
	ld.global.f32 	%f558, [%rd1173+-8];
	st.global.f32 	[%rd1172+-8], %f558;
	ld.global.f32 	%f559, [%rd1173+-4];
	st.global.f32 	[%rd1172+-4], %f559;
	ld.global.f32 	%f560, [%rd1173];
	st.global.f32 	[%rd1172], %f560;
	ld.global.f32 	%f561, [%rd1173+4];
	st.global.f32 	[%rd1172+4], %f561;
	ld.global.f32 	%f562, [%rd1173+8];
	st.global.f32 	[%rd1172+8], %f562;
	ld.global.f32 	%f563, [%rd1173+12];
	st.global.f32 	[%rd1172+12], %f563;
	ld.global.f32 	%f564, [%rd1173+16];
	st.global.f32 	[%rd1172+16], %f564;
	ld.global.f32 	%f565, [%rd1173+20];
	st.global.f32 	[%rd1172+20], %f565;
	ld.global.f32 	%f566, [%rd1173+24];
	st.global.f32 	[%rd1172+24], %f566;
	ld.global.f32 	%f567, [%rd1173+28];
	st.global.f32 	[%rd1172+28], %f567;
	add.s32 	%r708, %r708, 16;
	add.s64 	%rd1173, %rd1173, 64;
	add.s64 	%rd1172, %rd1172, 64;
	setp.ne.s32 	%p215, %r708, 0;
	@%p215 bra 	$L__BB0_271;
$L__BB0_272:
	setp.eq.s32 	%p216, %r287, 0;
	@%p216 bra 	$L__BB0_281;
	and.b32  	%r293, %r435, 7;
	setp.lt.u32 	%p217, %r287, 8;
	@%p217 bra 	$L__BB0_275;
	cvt.u64.u32 	%rd871, %r710;
	add.s64 	%rd872, %rd871, %rd265;
	shl.b64 	%rd873, %rd872, 2;
	add.s64 	%rd874, %rd2, %rd873;
	ld.global.f32 	%f568, [%rd874];
	add.s64 	%rd875, %rd871, %rd264;
	shl.b64 	%rd876, %rd875, 2;
	add.s64 	%rd877, %rd1, %rd876;
	st.global.f32 	[%rd877], %f568;
	ld.global.f32 	%f569, [%rd874+4];
	st.global.f32 	[%rd877+4], %f569;
	ld.global.f32 	%f570, [%rd874+8];
	st.global.f32 	[%rd877+8], %f570;
	ld.global.f32 	%f571, [%rd874+12];
	st.global.f32 	[%rd877+12], %f571;
	ld.global.f32 	%f572, [%rd874+16];
	st.global.f32 	[%rd877+16], %f572;
	ld.global.f32 	%f573, [%rd874+20];
	st.global.f32 	[%rd877+20], %f573;
	ld.global.f32 	%f574, [%rd874+24];
	st.global.f32 	[%rd877+24], %f574;
	ld.global.f32 	%f575, [%rd874+28];
	st.global.f32 	[%rd877+28], %f575;
	add.s32 	%r710, %r710, 8;
$L__BB0_275:
	setp.eq.s32 	%p218, %r293, 0;
	@%p218 bra 	$L__BB0_281;
	and.b32  	%r296, %r435, 3;
	setp.lt.u32 	%p219, %r293, 4;
	@%p219 bra 	$L__BB0_278;
	cvt.u64.u32 	%rd878, %r710;
	add.s64 	%rd879, %rd878, %rd265;
	shl.b64 	%rd880, %rd879, 2;
	add.s64 	%rd881, %rd2, %rd880;
	ld.global.f32 	%f576, [%rd881];
	add.s64 	%rd882, %rd878, %rd264;
	shl.b64 	%rd883, %rd882, 2;
	add.s64 	%rd884, %rd1, %rd883;
	st.global.f32 	[%rd884], %f576;
	ld.global.f32 	%f577, [%rd881+4];
	st.global.f32 	[%rd884+4], %f577;
	ld.global.f32 	%f578, [%rd881+8];
	st.global.f32 	[%rd884+8], %f578;
	ld.global.f32 	%f579, [%rd881+12];
	st.global.f32 	[%rd884+12], %f579;
	add.s32 	%r710, %r710, 4;
$L__BB0_278:
	setp.eq.s32 	%p220, %r296, 0;
	@%p220 bra 	$L__BB0_281;
	cvt.u64.u32 	%rd885, %r710;
	add.s64 	%rd886, %rd264, %rd885;
	shl.b64 	%rd887, %rd886, 2;
	add.s64 	%rd1175, %rd1, %rd887;
	add.s64 	%rd888, %rd265, %rd885;
	shl.b64 	%rd889, %rd888, 2;
	add.s64 	%rd1174, %rd2, %rd889;
	neg.s32 	%r712, %r296;
$L__BB0_280:
	.pragma "nounroll";
	ld.global.f32 	%f580, [%rd1174];
	st.global.f32 	[%rd1175], %f580;
	add.s64 	%rd1175, %rd1175, 4;
	add.s64 	%rd1174, %rd1174, 4;
	add.s32 	%r712, %r712, 1;
	setp.ne.s32 	%p221, %r712, 0;
	@%p221 bra 	$L__BB0_280;
$L__BB0_281:
	setp.gt.u32 	%p222, %r436, %r4;
	@%p222 bra 	$L__BB0_295;
	mul.lo.s32 	%r572, %r435, %r1;
	mul.lo.s32 	%r573, %r572, 9;
	cvt.s64.s32 	%rd890, %r573;
	cvt.s64.s32 	%rd891, %r435;
	add.s64 	%rd278, %rd890, %rd891;
	sub.s32 	%r574, %r1, %r436;
	mul.lo.s32 	%r575, %r574, %r435;
	cvt.s64.s32 	%rd279, %r575;
	setp.lt.s32 	%p223, %r435, 1;
	@%p223 bra 	$L__BB0_295;
	add.s32 	%r577, %r435, -1;
	and.b32  	%r302, %r435, 15;
	setp.lt.u32 	%p224, %r577, 15;
	mov.b32 	%r715, 0;
	@%p224 bra 	$L__BB0_286;
	and.b32  	%r715, %r435, 2147483632;
	neg.s32 	%r713, %r715;
	shl.b64 	%rd892, %rd279, 2;
	add.s64 	%rd893, %rd892, %rd2;
	add.s64 	%rd1177, %rd893, 32;
	shl.b64 	%rd894, %rd278, 2;
	add.s64 	%rd895, %rd894, %rd1;
	add.s64 	%rd1176, %rd895, 32;
$L__BB0_285:
	.pragma "nounroll";
	ld.global.f32 	%f581, [%rd1177+-32];
	st.global.f32 	[%rd1176+-32], %f581;
	ld.global.f32 	%f582, [%rd1177+-28];
	st.global.f32 	[%rd1176+-28], %f582;
	ld.global.f32 	%f583, [%rd1177+-24];
	st.global.f32 	[%rd1176+-24], %f583;
	ld.global.f32 	%f584, [%rd1177+-20];
	st.global.f32 	[%rd1176+-20], %f584;
	ld.global.f32 	%f585, [%rd1177+-16];
	st.global.f32 	[%rd1176+-16], %f585;
	ld.global.f32 	%f586, [%rd1177+-12];
	st.global.f32 	[%rd1176+-12], %f586;
	ld.global.f32 	%f587, [%rd1177+-8];
	st.global.f32 	[%rd1176+-8], %f587;
	ld.global.f32 	%f588, [%rd1177+-4];
	st.global.f32 	[%rd1176+-4], %f588;
	ld.global.f32 	%f589, [%rd1177];
	st.global.f32 	[%rd1176], %f589;
	ld.global.f32 	%f590, [%rd1177+4];
	st.global.f32 	[%rd1176+4], %f590;
	ld.global.f32 	%f591, [%rd1177+8];
	st.global.f32 	[%rd1176+8], %f591;
	ld.global.f32 	%f592, [%rd1177+12];
	st.global.f32 	[%rd1176+12], %f592;
	ld.global.f32 	%f593, [%rd1177+16];
	st.global.f32 	[%rd1176+16], %f593;
	ld.global.f32 	%f594, [%rd1177+20];
	st.global.f32 	[%rd1176+20], %f594;
	ld.global.f32 	%f595, [%rd1177+24];
	st.global.f32 	[%rd1176+24], %f595;
	ld.global.f32 	%f596, [%rd1177+28];
	st.global.f32 	[%rd1176+28], %f596;
	add.s32 	%r713, %r713, 16;
	add.s64 	%rd1177, %rd1177, 64;
	add.s64 	%rd1176, %rd1176, 64;
	setp.ne.s32 	%p225, %r713, 0;
	@%p225 bra 	$L__BB0_285;
$L__BB0_286:
	setp.eq.s32 	%p226, %r302, 0;
	@%p226 bra 	$L__BB0_295;
	and.b32  	%r308, %r435, 7;
	setp.lt.u32 	%p227, %r302, 8;
	@%p227 bra 	$L__BB0_289;
	cvt.u64.u32 	%rd896, %r715;
	add.s64 	%rd897, %rd896, %rd279;
	shl.b64 	%rd898, %rd897, 2;
	add.s64 	%rd899, %rd2, %rd898;
	ld.global.f32 	%f597, [%rd899];
	add.s64 	%rd900, %rd278, %rd896;
	shl.b64 	%rd901, %rd900, 2;
	add.s64 	%rd902, %rd1, %rd901;
	st.global.f32 	[%rd902], %f597;
	ld.global.f32 	%f598, [%rd899+4];
	st.global.f32 	[%rd902+4], %f598;
	ld.global.f32 	%f599, [%rd899+8];
	st.global.f32 	[%rd902+8], %f599;
	ld.global.f32 	%f600, [%rd899+12];
	st.global.f32 	[%rd902+12], %f600;
	ld.global.f32 	%f601, [%rd899+16];
	st.global.f32 	[%rd902+16], %f601;
	ld.global.f32 	%f602, [%rd899+20];
	st.global.f32 	[%rd902+20], %f602;
	ld.global.f32 	%f603, [%rd899+24];
	st.global.f32 	[%rd902+24], %f603;
	ld.global.f32 	%f604, [%rd899+28];
	st.global.f32 	[%rd902+28], %f604;
	add.s32 	%r715, %r715, 8;
$L__BB0_289:
	setp.eq.s32 	%p228, %r308, 0;
	@%p228 bra 	$L__BB0_295;
	and.b32  	%r311, %r435, 3;
	setp.lt.u32 	%p229, %r308, 4;
	@%p229 bra 	$L__BB0_292;
	cvt.u64.u32 	%rd903, %r715;
	add.s64 	%rd904, %rd903, %rd279;
	shl.b64 	%rd905, %rd904, 2;
	add.s64 	%rd906, %rd2, %rd905;
	ld.global.f32 	%f605, [%rd906];
	add.s64 	%rd907, %rd278, %rd903;
	shl.b64 	%rd908, %rd907, 2;
	add.s64 	%rd909, %rd1, %rd908;
	st.global.f32 	[%rd909], %f605;
	ld.global.f32 	%f606, [%rd906+4];
	st.global.f32 	[%rd909+4], %f606;
	ld.global.f32 	%f607, [%rd906+8];
	st.global.f32 	[%rd909+8], %f607;
	ld.global.f32 	%f608, [%rd906+12];
	st.global.f32 	[%rd909+12], %f608;
	add.s32 	%r715, %r715, 4;
$L__BB0_292:
	setp.eq.s32 	%p230, %r311, 0;
	@%p230 bra 	$L__BB0_295;
	cvt.u64.u32 	%rd910, %r715;
	add.s64 	%rd911, %rd278, %rd910;
	shl.b64 	%rd912, %rd911, 2;
	add.s64 	%rd1179, %rd1, %rd912;
	add.s64 	%rd913, %rd279, %rd910;
	shl.b64 	%rd914, %rd913, 2;
	add.s64 	%rd1178, %rd2, %rd914;
	neg.s32 	%r717, %r311;
$L__BB0_294:
	.pragma "nounroll";
	ld.global.f32 	%f609, [%rd1178];
	st.global.f32 	[%rd1179], %f609;
	add.s64 	%rd1179, %rd1179, 4;
	add.s64 	%rd1178, %rd1178, 4;
	add.s32 	%r717, %r717, 1;
	setp.ne.s32 	%p231, %r717, 0;
	@%p231 bra 	$L__BB0_294;
$L__BB0_295:
	setp.gt.u32 	%p232, %r436, %r4;
	add.s32 	%r317, %r436, -1;
	setp.ge.u32 	%p233, %r6, %r317;
	or.pred  	%p234, %p232, %p233;
	@%p234 bra 	$L__BB0_309;
	mul.lo.s32 	%r578, %r435, %r1;
	mul.lo.s32 	%r579, %r578, 9;
	cvt.s64.s32 	%rd915, %r579;
	shl.b32 	%r580, %r435, 1;
	cvt.s64.s32 	%rd916, %r580;
	add.s64 	%rd292, %rd915, %rd916;
	sub.s32 	%r581, %r1, %r436;
	mad.lo.s32 	%r582, %r435, %r581, %r435;
	cvt.s64.s32 	%rd293, %r582;
	setp.lt.s32 	%p235, %r435, 1;
	@%p235 bra 	$L__BB0_309;
	add.s32 	%r584, %r435, -1;
	and.b32  	%r318, %r435, 15;
	setp.lt.u32 	%p236, %r584, 15;
	mov.b32 	%r720, 0;
	@%p236 bra 	$L__BB0_300;
	and.b32  	%r720, %r435, 2147483632;
	neg.s32 	%r718, %r720;
	shl.b64 	%rd917, %rd293, 2;
	add.s64 	%rd918, %rd917, %rd2;
	add.s64 	%rd1181, %rd918, 32;
	shl.b64 	%rd919, %rd292, 2;
	add.s64 	%rd920, %rd919, %rd1;
	add.s64 	%rd1180, %rd920, 32;
$L__BB0_299:
	.pragma "nounroll";
	ld.global.f32 	%f610, [%rd1181+-32];
	st.global.f32 	[%rd1180+-32], %f610;
	ld.global.f32 	%f611, [%rd1181+-28];
	st.global.f32 	[%rd1180+-28], %f611;
	ld.global.f32 	%f612, [%rd1181+-24];
	st.global.f32 	[%rd1180+-24], %f612;
	ld.global.f32 	%f613, [%rd1181+-20];
	st.global.f32 	[%rd1180+-20], %f613;
	ld.global.f32 	%f614, [%rd1181+-16];
	st.global.f32 	[%rd1180+-16], %f614;
	ld.global.f32 	%f615, [%rd1181+-12];
	st.global.f32 	[%rd1180+-12], %f615;
	ld.global.f32 	%f616, [%rd1181+-8];
	st.global.f32 	[%rd1180+-8], %f616;
	ld.global.f32 	%f617, [%rd1181+-4];
	st.global.f32 	[%rd1180+-4], %f617;
	ld.global.f32 	%f618, [%rd1181];
	st.global.f32 	[%rd1180], %f618;
	ld.global.f32 	%f619, [%rd1181+4];
	st.global.f32 	[%rd1180+4], %f619;
	ld.global.f32 	%f620, [%rd1181+8];
	st.global.f32 	[%rd1180+8], %f620;
	ld.global.f32 	%f621, [%rd1181+12];
	st.global.f32 	[%rd1180+12], %f621;
	ld.global.f32 	%f622, [%rd1181+16];
	st.global.f32 	[%rd1180+16], %f622;
	ld.global.f32 	%f623, [%rd1181+20];
	st.global.f32 	[%rd1180+20], %f623;
	ld.global.f32 	%f624, [%rd1181+24];
	st.global.f32 	[%rd1180+24], %f624;
	ld.global.f32 	%f625, [%rd1181+28];
	st.global.f32 	[%rd1180+28], %f625;
	add.s32 	%r718, %r718, 16;
	add.s64 	%rd1181, %rd1181, 64;
	add.s64 	%rd1180, %rd1180, 64;
	setp.ne.s32 	%p237, %r718, 0;
	@%p237 bra 	$L__BB0_299;
$L__BB0_300:
	setp.eq.s32 	%p238, %r318, 0;
	@%p238 bra 	$L__BB0_309;
	and.b32  	%r324, %r435, 7;
	setp.lt.u32 	%p239, %r318, 8;
	@%p239 bra 	$L__BB0_303;
	cvt.u64.u32 	%rd921, %r720;
	add.s64 	%rd922, %rd921, %rd293;
	shl.b64 	%rd923, %rd922, 2;
	add.s64 	%rd924, %rd2, %rd923;
	ld.global.f32 	%f626, [%rd924];
	add.s64 	%rd925, %rd292, %rd921;
	shl.b64 	%rd926, %rd925, 2;
	add.s64 	%rd927, %rd1, %rd926;
	st.global.f32 	[%rd927], %f626;
	ld.global.f32 	%f627, [%rd924+4];
	st.global.f32 	[%rd927+4], %f627;
	ld.global.f32 	%f628, [%rd924+8];
	st.global.f32 	[%rd927+8], %f628;
	ld.global.f32 	%f629, [%rd924+12];
	st.global.f32 	[%rd927+12], %f629;
	ld.global.f32 	%f630, [%rd924+16];
	st.global.f32 	[%rd927+16], %f630;
	ld.global.f32 	%f631, [%rd924+20];
	st.global.f32 	[%rd927+20], %f631;
	ld.global.f32 	%f632, [%rd924+24];
	st.global.f32 	[%rd927+24], %f632;
	ld.global.f32 	%f633, [%rd924+28];
	st.global.f32 	[%rd927+28], %f633;
	add.s32 	%r720, %r720, 8;
$L__BB0_303:
	setp.eq.s32 	%p240, %r324, 0;
	@%p240 bra 	$L__BB0_309;
	and.b32  	%r327, %r435, 3;
	setp.lt.u32 	%p241, %r324, 4;
	@%p241 bra 	$L__BB0_306;
	cvt.u64.u32 	%rd928, %r720;
	add.s64 	%rd929, %rd928, %rd293;
	shl.b64 	%rd930, %rd929, 2;
	add.s64 	%rd931, %rd2, %rd930;
	ld.global.f32 	%f634, [%rd931];
	add.s64 	%rd932, %rd292, %rd928;
	shl.b64 	%rd933, %rd932, 2;
	add.s64 	%rd934, %rd1, %rd933;
	st.global.f32 	[%rd934], %f634;
	ld.global.f32 	%f635, [%rd931+4];
	st.global.f32 	[%rd934+4], %f635;
	ld.global.f32 	%f636, [%rd931+8];
	st.global.f32 	[%rd934+8], %f636;
	ld.global.f32 	%f637, [%rd931+12];
	st.global.f32 	[%rd934+12], %f637;
	add.s32 	%r720, %r720, 4;
$L__BB0_306:
	setp.eq.s32 	%p242, %r327, 0;
	@%p242 bra 	$L__BB0_309;
	cvt.u64.u32 	%rd935, %r720;
	add.s64 	%rd936, %rd292, %rd935;
	shl.b64 	%rd937, %rd936, 2;
	add.s64 	%rd1183, %rd1, %rd937;
	add.s64 	%rd938, %rd293, %rd935;
	shl.b64 	%rd939, %rd938, 2;
	add.s64 	%rd1182, %rd2, %rd939;
	neg.s32 	%r722, %r327;
$L__BB0_308:
	.pragma "nounroll";
	ld.global.f32 	%f638, [%rd1182];
	st.global.f32 	[%rd1183], %f638;
	add.s64 	%rd1183, %rd1183, 4;
	add.s64 	%rd1182, %rd1182, 4;
	add.s32 	%r722, %r722, 1;
	setp.ne.s32 	%p243, %r722, 0;
	@%p243 bra 	$L__BB0_308;
$L__BB0_309:
	setp.eq.s32 	%p244, %r6, 0;
	@%p244 bra 	$L__BB0_323;
	mul.lo.s32 	%r585, %r435, %r1;
	mul.lo.s32 	%r586, %r585, 9;
	cvt.s64.s32 	%rd940, %r586;
	mul.lo.s32 	%r587, %r435, 3;
	cvt.s64.s32 	%rd941, %r587;
	add.s64 	%rd306, %rd940, %rd941;
	add.s32 	%r588, %r1, -1;
	mul.lo.s32 	%r589, %r588, %r435;
	cvt.s64.s32 	%rd307, %r589;
	setp.lt.s32 	%p245, %r435, 1;
	@%p245 bra 	$L__BB0_323;
	add.s32 	%r591, %r435, -1;
	and.b32  	%r333, %r435, 15;
	setp.lt.u32 	%p246, %r591, 15;
	mov.b32 	%r725, 0;
	@%p246 bra 	$L__BB0_314;
	and.b32  	%r725, %r435, 2147483632;
	neg.s32 	%r723, %r725;
	shl.b64 	%rd942, %rd307, 2;
	add.s64 	%rd943, %rd942, %rd2;
	add.s64 	%rd1185, %rd943, 32;
	shl.b64 	%rd944, %rd306, 2;
	add.s64 	%rd945, %rd944, %rd1;
	add.s64 	%rd1184, %rd945, 32;
$L__BB0_313:
	.pragma "nounroll";
	ld.global.f32 	%f639, [%rd1185+-32];
	st.global.f32 	[%rd1184+-32], %f639;
	ld.global.f32 	%f640, [%rd1185+-28];
	st.global.f32 	[%rd1184+-28], %f640;
	ld.global.f32 	%f641, [%rd1185+-24];
	st.global.f32 	[%rd1184+-24], %f641;
	ld.global.f32 	%f642, [%rd1185+-20];
	st.global.f32 	[%rd1184+-20], %f642;
	ld.global.f32 	%f643, [%rd1185+-16];
	st.global.f32 	[%rd1184+-16], %f643;
	ld.global.f32 	%f644, [%rd1185+-12];
	st.global.f32 	[%rd1184+-12], %f644;
	ld.global.f32 	%f645, [%rd1185+-8];
	st.global.f32 	[%rd1184+-8], %f645;
	ld.global.f32 	%f646, [%rd1185+-4];
	st.global.f32 	[%rd1184+-4], %f646;
	ld.global.f32 	%f647, [%rd1185];
	st.global.f32 	[%rd1184], %f647;
	ld.global.f32 	%f648, [%rd1185+4];
	st.global.f32 	[%rd1184+4], %f648;
	ld.global.f32 	%f649, [%rd1185+8];
	st.global.f32 	[%rd1184+8], %f649;
	ld.global.f32 	%f650, [%rd1185+12];
	st.global.f32 	[%rd1184+12], %f650;
	ld.global.f32 	%f651, [%rd1185+16];
	st.global.f32 	[%rd1184+16], %f651;
	ld.global.f32 	%f652, [%rd1185+20];
	st.global.f32 	[%rd1184+20], %f652;
	ld.global.f32 	%f653, [%rd1185+24];
	st.global.f32 	[%rd1184+24], %f653;
	ld.global.f32 	%f654, [%rd1185+28];
	st.global.f32 	[%rd1184+28], %f654;
	add.s32 	%r723, %r723, 16;
	add.s64 	%rd1185, %rd1185, 64;
	add.s64 	%rd1184, %rd1184, 64;
	setp.ne.s32 	%p247, %r723, 0;
	@%p247 bra 	$L__BB0_313;
$L__BB0_314:
	setp.eq.s32 	%p248, %r333, 0;
	@%p248 bra 	$L__BB0_323;
	and.b32  	%r339, %r435, 7;
	setp.lt.u32 	%p249, %r333, 8;
	@%p249 bra 	$L__BB0_317;
	cvt.u64.u32 	%rd946, %r725;
	add.s64 	%rd947, %rd946, %rd307;
	shl.b64 	%rd948, %rd947, 2;
	add.s64 	%rd949, %rd2, %rd948;
	ld.global.f32 	%f655, [%rd949];
	add.s64 	%rd950, %rd306, %rd946;
	shl.b64 	%rd951, %rd950, 2;
	add.s64 	%rd952, %rd1, %rd951;
	st.global.f32 	[%rd952], %f655;
	ld.global.f32 	%f656, [%rd949+4];
	st.global.f32 	[%rd952+4], %f656;
	ld.global.f32 	%f657, [%rd949+8];
	st.global.f32 	[%rd952+8], %f657;
	ld.global.f32 	%f658, [%rd949+12];
	st.global.f32 	[%rd952+12], %f658;
	ld.global.f32 	%f659, [%rd949+16];
	st.global.f32 	[%rd952+16], %f659;
	ld.global.f32 	%f660, [%rd949+20];
	st.global.f32 	[%rd952+20], %f660;
	ld.global.f32 	%f661, [%rd949+24];
	st.global.f32 	[%rd952+24], %f661;
	ld.global.f32 	%f662, [%rd949+28];
	st.global.f32 	[%rd952+28], %f662;
	add.s32 	%r725, %r725, 8;
$L__BB0_317:
	setp.eq.s32 	%p250, %r339, 0;
	@%p250 bra 	$L__BB0_323;
	and.b32  	%r342, %r435, 3;
	setp.lt.u32 	%p251, %r339, 4;
	@%p251 bra 	$L__BB0_320;
	cvt.u64.u32 	%rd953, %r725;
	add.s64 	%rd954, %rd953, %rd307;
	shl.b64 	%rd955, %rd954, 2;
	add.s64 	%rd956, %rd2, %rd955;
	ld.global.f32 	%f663, [%rd956];
	add.s64 	%rd957, %rd306, %rd953;
	shl.b64 	%rd958, %rd957, 2;
	add.s64 	%rd959, %rd1, %rd958;
	st.global.f32 	[%rd959], %f663;
	ld.global.f32 	%f664, [%rd956+4];
	st.global.f32 	[%rd959+4], %f664;
	ld.global.f32 	%f665, [%rd956+8];
	st.global.f32 	[%rd959+8], %f665;
	ld.global.f32 	%f666, [%rd956+12];
	st.global.f32 	[%rd959+12], %f666;
	add.s32 	%r725, %r725, 4;
$L__BB0_320:
	setp.eq.s32 	%p252, %r342, 0;
	@%p252 bra 	$L__BB0_323;
	cvt.u64.u32 	%rd960, %r725;
	add.s64 	%rd961, %rd306, %rd960;
	shl.b64 	%rd962, %rd961, 2;
	add.s64 	%rd1187, %rd1, %rd962;
	add.s64 	%rd963, %rd307, %rd960;
	shl.b64 	%rd964, %rd963, 2;
	add.s64 	%rd1186, %rd2, %rd964;
	neg.s32 	%r727, %r342;
$L__BB0_322:
	.pragma "nounroll";
	ld.global.f32 	%f667, [%rd1186];
	st.global.f32 	[%rd1187], %f667;
	add.s64 	%rd1187, %rd1187, 4;
	add.s64 	%rd1186, %rd1186, 4;
	add.s32 	%r727, %r727, 1;
	setp.ne.s32 	%p253, %r727, 0;
	@%p253 bra 	$L__BB0_322;
$L__BB0_323:
	mul.lo.s32 	%r592, %r1, %r435;
	mul.lo.s32 	%r593, %r592, 9;
	cvt.s64.s32 	%rd320, %r593;
	shl.b32 	%r594, %r435, 2;
	cvt.s64.s32 	%rd965, %r594;
	add.s64 	%rd321, %rd320, %rd965;
	cvt.s64.s32 	%rd322, %r592;
	setp.lt.s32 	%p254, %r435, 1;
	@%p254 bra 	$L__BB0_336;
	add.s32 	%r596, %r435, -1;
	and.b32  	%r348, %r435, 15;
	setp.lt.u32 	%p255, %r596, 15;
	mov.b32 	%r730, 0;
	@%p255 bra 	$L__BB0_327;
	and.b32  	%r730, %r435, 2147483632;
	neg.s32 	%r728, %r730;
	shl.b64 	%rd966, %rd322, 2;
	add.s64 	%rd967, %rd966, %rd2;
	add.s64 	%rd1189, %rd967, 32;
	shl.b64 	%rd968, %rd321, 2;
	add.s64 	%rd969, %rd968, %rd1;
	add.s64 	%rd1188, %rd969, 32;
$L__BB0_326:
	.pragma "nounroll";
	ld.global.f32 	%f668, [%rd1189+-32];
	st.global.f32 	[%rd1188+-32], %f668;
	ld.global.f32 	%f669, [%rd1189+-28];
	st.global.f32 	[%rd1188+-28], %f669;
	ld.global.f32 	%f670, [%rd1189+-24];
	st.global.f32 	[%rd1188+-24], %f670;
	ld.global.f32 	%f671, [%rd1189+-20];
	st.global.f32 	[%rd1188+-20], %f671;
	ld.global.f32 	%f672, [%rd1189+-16];
	st.global.f32 	[%rd1188+-16], %f672;
	ld.global.f32 	%f673, [%rd1189+-12];
	st.global.f32 	[%rd1188+-12], %f673;
	ld.global.f32 	%f674, [%rd1189+-8];
	st.global.f32 	[%rd1188+-8], %f674;
	ld.global.f32 	%f675, [%rd1189+-4];
	st.global.f32 	[%rd1188+-4], %f675;
	ld.global.f32 	%f676, [%rd1189];
	st.global.f32 	[%rd1188], %f676;
	ld.global.f32 	%f677, [%rd1189+4];
	st.global.f32 	[%rd1188+4], %f677;
	ld.global.f32 	%f678, [%rd1189+8];
	st.global.f32 	[%rd1188+8], %f678;
	ld.global.f32 	%f679, [%rd1189+12];
	st.global.f32 	[%rd1188+12], %f679;
	ld.global.f32 	%f680, [%rd1189+16];
	st.global.f32 	[%rd1188+16], %f680;
	ld.global.f32 	%f681, [%rd1189+20];
	st.global.f32 	[%rd1188+20], %f681;
	ld.global.f32 	%f682, [%rd1189+24];
	st.global.f32 	[%rd1188+24], %f682;
	ld.global.f32 	%f683, [%rd1189+28];
	st.global.f32 	[%rd1188+28], %f683;
	add.s32 	%r728, %r728, 16;
	add.s64 	%rd1189, %rd1189, 64;
	add.s64 	%rd1188, %rd1188, 64;
	setp.ne.s32 	%p256, %r728, 0;
	@%p256 bra 	$L__BB0_326;
$L__BB0_327:
	setp.eq.s32 	%p257, %r348, 0;
	@%p257 bra 	$L__BB0_336;
	and.b32  	%r354, %r435, 7;
	setp.lt.u32 	%p258, %r348, 8;
	@%p258 bra 	$L__BB0_330;
	cvt.u64.u32 	%rd970, %r730;
	add.s64 	%rd971, %rd970, %rd322;
	shl.b64 	%rd972, %rd971, 2;
	add.s64 	%rd973, %rd2, %rd972;
	ld.global.f32 	%f684, [%rd973];
	add.s64 	%rd974, %rd321, %rd970;
	shl.b64 	%rd975, %rd974, 2;
	add.s64 	%rd976, %rd1, %rd975;
	st.global.f32 	[%rd976], %f684;
	ld.global.f32 	%f685, [%rd973+4];
	st.global.f32 	[%rd976+4], %f685;
	ld.global.f32 	%f686, [%rd973+8];
	st.global.f32 	[%rd976+8], %f686;
	ld.global.f32 	%f687, [%rd973+12];
	st.global.f32 	[%rd976+12], %f687;
	ld.global.f32 	%f688, [%rd973+16];
	st.global.f32 	[%rd976+16], %f688;
	ld.global.f32 	%f689, [%rd973+20];
	st.global.f32 	[%rd976+20], %f689;
	ld.global.f32 	%f690, [%rd973+24];
	st.global.f32 	[%rd976+24], %f690;
	ld.global.f32 	%f691, [%rd973+28];
	st.global.f32 	[%rd976+28], %f691;
	add.s32 	%r730, %r730, 8;
$L__BB0_330:
	setp.eq.s32 	%p259, %r354, 0;
	@%p259 bra 	$L__BB0_336;
	and.b32  	%r357, %r435, 3;
	setp.lt.u32 	%p260, %r354, 4;
	@%p260 bra 	$L__BB0_333;
	cvt.u64.u32 	%rd977, %r730;
	add.s64 	%rd978, %rd977, %rd322;
	shl.b64 	%rd979, %rd978, 2;
	add.s64 	%rd980, %rd2, %rd979;
	ld.global.f32 	%f692, [%rd980];
	add.s64 	%rd981, %rd321, %rd977;
	shl.b64 	%rd982, %rd981, 2;
	add.s64 	%rd983, %rd1, %rd982;
	st.global.f32 	[%rd983], %f692;
	ld.global.f32 	%f693, [%rd980+4];
	st.global.f32 	[%rd983+4], %f693;
	ld.global.f32 	%f694, [%rd980+8];
	st.global.f32 	[%rd983+8], %f694;
	ld.global.f32 	%f695, [%rd980+12];
	st.global.f32 	[%rd983+12], %f695;
	add.s32 	%r730, %r730, 4;
$L__BB0_333:
	setp.eq.s32 	%p261, %r357, 0;
	@%p261 bra 	$L__BB0_336;
	cvt.u64.u32 	%rd984, %r730;
	add.s64 	%rd985, %rd321, %rd984;
	shl.b64 	%rd986, %rd985, 2;
	add.s64 	%rd1191, %rd1, %rd986;
	add.s64 	%rd987, %rd322, %rd984;
	shl.b64 	%rd988, %rd987, 2;
	add.s64 	%rd1190, %rd2, %rd988;
	neg.s32 	%r732, %r357;
$L__BB0_335:
	.pragma "nounroll";
	ld.global.f32 	%f696, [%rd1190];
	st.global.f32 	[%rd1191], %f696;
	add.s64 	%rd1191, %rd1191, 4;
	add.s64 	%rd1190, %rd1190, 4;
	add.s32 	%r732, %r732, 1;
	setp.ne.s32 	%p262, %r732, 0;
	@%p262 bra 	$L__BB0_335;
$L__BB0_336:
	setp.ge.u32 	%p263, %r6, %r317;
	@%p263 bra 	$L__BB0_350;
	setp.lt.s32 	%p264, %r435, 1;
	cvt.u32.u64 	%r597, %rd322;
	mul.lo.s32 	%r598, %r435, 5;
	cvt.s64.s32 	%rd989, %r598;
	add.s64 	%rd335, %rd320, %rd989;
	add.s32 	%r599, %r597, %r435;
	cvt.s64.s32 	%rd336, %r599;
	@%p264 bra 	$L__BB0_350;
	add.s32 	%r601, %r435, -1;
	and.b32  	%r363, %r435, 15;
	setp.lt.u32 	%p265, %r601, 15;
	mov.b32 	%r735, 0;
	@%p265 bra 	$L__BB0_341;
	and.b32  	%r735, %r435, 2147483632;
	neg.s32 	%r733, %r735;
	shl.b64 	%rd990, %rd336, 2;
	add.s64 	%rd991, %rd990, %rd2;
	add.s64 	%rd1193, %rd991, 32;
	shl.b64 	%rd992, %rd335, 2;
	add.s64 	%rd993, %rd992, %rd1;
	add.s64 	%rd1192, %rd993, 32;
$L__BB0_340:
	.pragma "nounroll";
	ld.global.f32 	%f697, [%rd1193+-32];
	st.global.f32 	[%rd1192+-32], %f697;
	ld.global.f32 	%f698, [%rd1193+-28];
	st.global.f32 	[%rd1192+-28], %f698;
	ld.global.f32 	%f699, [%rd1193+-24];
	st.global.f32 	[%rd1192+-24], %f699;
	ld.global.f32 	%f700, [%rd1193+-20];
	st.global.f32 	[%rd1192+-20], %f700;
	ld.global.f32 	%f701, [%rd1193+-16];
	st.global.f32 	[%rd1192+-16], %f701;
	ld.global.f32 	%f702, [%rd1193+-12];
	st.global.f32 	[%rd1192+-12], %f702;
	ld.global.f32 	%f703, [%rd1193+-8];
	st.global.f32 	[%rd1192+-8], %f703;
	ld.global.f32 	%f704, [%rd1193+-4];
	st.global.f32 	[%rd1192+-4], %f704;
	ld.global.f32 	%f705, [%rd1193];
	st.global.f32 	[%rd1192], %f705;
	ld.global.f32 	%f706, [%rd1193+4];
	st.global.f32 	[%rd1192+4], %f706;
	ld.global.f32 	%f707, [%rd1193+8];
	st.global.f32 	[%rd1192+8], %f707;
	ld.global.f32 	%f708, [%rd1193+12];
	st.global.f32 	[%rd1192+12], %f708;
	ld.global.f32 	%f709, [%rd1193+16];
	st.global.f32 	[%rd1192+16], %f709;
	ld.global.f32 	%f710, [%rd1193+20];
	st.global.f32 	[%rd1192+20], %f710;
	ld.global.f32 	%f711, [%rd1193+24];
	st.global.f32 	[%rd1192+24], %f711;
	ld.global.f32 	%f712, [%rd1193+28];
	st.global.f32 	[%rd1192+28], %f712;
	add.s32 	%r733, %r733, 16;
	add.s64 	%rd1193, %rd1193, 64;
	add.s64 	%rd1192, %rd1192, 64;
	setp.ne.s32 	%p266, %r733, 0;
	@%p266 bra 	$L__BB0_340;
$L__BB0_341:
	setp.eq.s32 	%p267, %r363, 0;
	@%p267 bra 	$L__BB0_350;
	and.b32  	%r369, %r435, 7;
	setp.lt.u32 	%p268, %r363, 8;
	@%p268 bra 	$L__BB0_344;
	cvt.u64.u32 	%rd994, %r735;
	add.s64 	%rd995, %rd994, %rd336;
	shl.b64 	%rd996, %rd995, 2;
	add.s64 	%rd997, %rd2, %rd996;
	ld.global.f32 	%f713, [%rd997];
	add.s64 	%rd998, %rd335, %rd994;
	shl.b64 	%rd999, %rd998, 2;
	add.s64 	%rd1000, %rd1, %rd999;
	st.global.f32 	[%rd1000], %f713;
	ld.global.f32 	%f714, [%rd997+4];
	st.global.f32 	[%rd1000+4], %f714;
	ld.global.f32 	%f715, [%rd997+8];
	st.global.f32 	[%rd1000+8], %f715;
	ld.global.f32 	%f716, [%rd997+12];
	st.global.f32 	[%rd1000+12], %f716;
	ld.global.f32 	%f717, [%rd997+16];
	st.global.f32 	[%rd1000+16], %f717;
	ld.global.f32 	%f718, [%rd997+20];
	st.global.f32 	[%rd1000+20], %f718;
	ld.global.f32 	%f719, [%rd997+24];
	st.global.f32 	[%rd1000+24], %f719;
	ld.global.f32 	%f720, [%rd997+28];
	st.global.f32 	[%rd1000+28], %f720;
	add.s32 	%r735, %r735, 8;
$L__BB0_344:
	setp.eq.s32 	%p269, %r369, 0;
	@%p269 bra 	$L__BB0_350;
	and.b32  	%r372, %r435, 3;
	setp.lt.u32 	%p270, %r369, 4;
	@%p270 bra 	$L__BB0_347;
	cvt.u64.u32 	%rd1001, %r735;
	add.s64 	%rd1002, %rd1001, %rd336;
	shl.b64 	%rd1003, %rd1002, 2;
	add.s64 	%rd1004, %rd2, %rd1003;
	ld.global.f32 	%f721, [%rd1004];
	add.s64 	%rd1005, %rd335, %rd1001;
	shl.b64 	%rd1006, %rd1005, 2;
	add.s64 	%rd1007, %rd1, %rd1006;
	st.global.f32 	[%rd1007], %f721;
	ld.global.f32 	%f722, [%rd1004+4];
	st.global.f32 	[%rd1007+4], %f722;
	ld.global.f32 	%f723, [%rd1004+8];
	st.global.f32 	[%rd1007+8], %f723;
	ld.global.f32 	%f724, [%rd1004+12];
	st.global.f32 	[%rd1007+12], %f724;
	add.s32 	%r735, %r735, 4;
$L__BB0_347:
	setp.eq.s32 	%p271, %r372, 0;
	@%p271 bra 	$L__BB0_350;
	cvt.u64.u32 	%rd1008, %r735;
	add.s64 	%rd1009, %rd335, %rd1008;
	shl.b64 	%rd1010, %rd1009, 2;
	add.s64 	%rd1195, %rd1, %rd1010;
	add.s64 	%rd1011, %rd336, %rd1008;
	shl.b64 	%rd1012, %rd1011, 2;
	add.s64 	%rd1194, %rd2, %rd1012;
	neg.s32 	%r737, %r372;
$L__BB0_349:
	.pragma "nounroll";
	ld.global.f32 	%f725, [%rd1194];
	st.global.f32 	[%rd1195], %f725;
	add.s64 	%rd1195, %rd1195, 4;
	add.s64 	%rd1194, %rd1194, 4;
	add.s32 	%r737, %r737, 1;
	setp.ne.s32 	%p272, %r737, 0;
	@%p272 bra 	$L__BB0_349;
$L__BB0_350:
	setp.eq.s32 	%p273, %r6, 0;
	add.s32 	%r378, %r437, -1;
	setp.ge.u32 	%p274, %r5, %r378;
	or.pred  	%p275, %p273, %p274;
	@%p275 bra 	$L__BB0_364;
	setp.lt.s32 	%p276, %r435, 1;
	mul.lo.s32 	%r602, %r435, 6;
	cvt.s64.s32 	%rd1013, %r602;
	add.s64 	%rd349, %rd320, %rd1013;
	add.s32 	%r603, %r317, %r1;
	mul.lo.s32 	%r604, %r603, %r435;
	cvt.s64.s32 	%rd350, %r604;
	@%p276 bra 	$L__BB0_364;
	add.s32 	%r606, %r435, -1;
	and.b32  	%r379, %r435, 15;
	setp.lt.u32 	%p277, %r606, 15;
	mov.b32 	%r740, 0;
	@%p277 bra 	$L__BB0_355;
	and.b32  	%r740, %r435, 2147483632;
	neg.s32 	%r738, %r740;
	shl.b64 	%rd1014, %rd350, 2;
	add.s64 	%rd1015, %rd1014, %rd2;
	add.s64 	%rd1197, %rd1015, 32;
	shl.b64 	%rd1016, %rd349, 2;
	add.s64 	%rd1017, %rd1016, %rd1;
	add.s64 	%rd1196, %rd1017, 32;
$L__BB0_354:
	.pragma "nounroll";
	ld.global.f32 	%f726, [%rd1197+-32];
	st.global.f32 	[%rd1196+-32], %f726;
	ld.global.f32 	%f727, [%rd1197+-28];
	st.global.f32 	[%rd1196+-28], %f727;
	ld.global.f32 	%f728, [%rd1197+-24];
	st.global.f32 	[%rd1196+-24], %f728;
	ld.global.f32 	%f729, [%rd1197+-20];
	st.global.f32 	[%rd1196+-20], %f729;
	ld.global.f32 	%f730, [%rd1197+-16];
	st.global.f32 	[%rd1196+-16], %f730;
	ld.global.f32 	%f731, [%rd1197+-12];
	st.global.f32 	[%rd1196+-12], %f731;
	ld.global.f32 	%f732, [%rd1197+-8];
	st.global.f32 	[%rd1196+-8], %f732;
	ld.global.f32 	%f733, [%rd1197+-4];
	st.global.f32 	[%rd1196+-4], %f733;
	ld.global.f32 	%f734, [%rd1197];
	st.global.f32 	[%rd1196], %f734;
	ld.global.f32 	%f735, [%rd1197+4];
	st.global.f32 	[%rd1196+4], %f735;
	ld.global.f32 	%f736, [%rd1197+8];
	st.global.f32 	[%rd1196+8], %f736;
	ld.global.f32 	%f737, [%rd1197+12];
	st.global.f32 	[%rd1196+12], %f737;
	ld.global.f32 	%f738, [%rd1197+16];
	st.global.f32 	[%rd1196+16], %f738;
	ld.global.f32 	%f739, [%rd1197+20];
	st.global.f32 	[%rd1196+20], %f739;
	ld.global.f32 	%f740, [%rd1197+24];
	st.global.f32 	[%rd1196+24], %f740;
	ld.global.f32 	%f741, [%rd1197+28];
	st.global.f32 	[%rd1196+28], %f741;
	add.s32 	%r738, %r738, 16;
	add.s64 	%rd1197, %rd1197, 64;
	add.s64 	%rd1196, %rd1196, 64;
	setp.ne.s32 	%p278, %r738, 0;
	@%p278 bra 	$L__BB0_354;
$L__BB0_355:
	setp.eq.s32 	%p279, %r379, 0;
	@%p279 bra 	$L__BB0_364;
	and.b32  	%r385, %r435, 7;
	setp.lt.u32 	%p280, %r379, 8;
	@%p280 bra 	$L__BB0_358;
	cvt.u64.u32 	%rd1018, %r740;
	add.s64 	%rd1019, %rd1018, %rd350;
	shl.b64 	%rd1020, %rd1019, 2;
	add.s64 	%rd1021, %rd2, %rd1020;
	ld.global.f32 	%f742, [%rd1021];
	add.s64 	%rd1022, %rd349, %rd1018;
	shl.b64 	%rd1023, %rd1022, 2;
	add.s64 	%rd1024, %rd1, %rd1023;
	st.global.f32 	[%rd1024], %f742;
	ld.global.f32 	%f743, [%rd1021+4];
	st.global.f32 	[%rd1024+4], %f743;
	ld.global.f32 	%f744, [%rd1021+8];
	st.global.f32 	[%rd1024+8], %f744;
	ld.global.f32 	%f745, [%rd1021+12];
	st.global.f32 	[%rd1024+12], %f745;
	ld.global.f32 	%f746, [%rd1021+16];
	st.global.f32 	[%rd1024+16], %f746;
	ld.global.f32 	%f747, [%rd1021+20];
	st.global.f32 	[%rd1024+20], %f747;
	ld.global.f32 	%f748, [%rd1021+24];
	st.global.f32 	[%rd1024+24], %f748;
	ld.global.f32 	%f749, [%rd1021+28];
	st.global.f32 	[%rd1024+28], %f749;
	add.s32 	%r740, %r740, 8;
$L__BB0_358:
	setp.eq.s32 	%p281, %r385, 0;
	@%p281 bra 	$L__BB0_364;
	and.b32  	%r388, %r435, 3;
	setp.lt.u32 	%p282, %r385, 4;
	@%p282 bra 	$L__BB0_361;
	cvt.u64.u32 	%rd1025, %r740;
	add.s64 	%rd1026, %rd1025, %rd350;
	shl.b64 	%rd1027, %rd1026, 2;
	add.s64 	%rd1028, %rd2, %rd1027;
	ld.global.f32 	%f750, [%rd1028];
	add.s64 	%rd1029, %rd349, %rd1025;
	shl.b64 	%rd1030, %rd1029, 2;
	add.s64 	%rd1031, %rd1, %rd1030;
	st.global.f32 	[%rd1031], %f750;
	ld.global.f32 	%f751, [%rd1028+4];
	st.global.f32 	[%rd1031+4], %f751;
	ld.global.f32 	%f752, [%rd1028+8];
	st.global.f32 	[%rd1031+8], %f752;
	ld.global.f32 	%f753, [%rd1028+12];
	st.global.f32 	[%rd1031+12], %f753;
	add.s32 	%r740, %r740, 4;
$L__BB0_361:
	setp.eq.s32 	%p283, %r388, 0;
	@%p283 bra 	$L__BB0_364;
	cvt.u64.u32 	%rd1032, %r740;
	add.s64 	%rd1033, %rd349, %rd1032;
	shl.b64 	%rd1034, %rd1033, 2;
	add.s64 	%rd1199, %rd1, %rd1034;
	add.s64 	%rd1035, %rd350, %rd1032;
	shl.b64 	%rd1036, %rd1035, 2;
	add.s64 	%rd1198, %rd2, %rd1036;
	neg.s32 	%r742, %r388;
$L__BB0_363:
	.pragma "nounroll";
	ld.global.f32 	%f754, [%rd1198];
	st.global.f32 	[%rd1199], %f754;
	add.s64 	%rd1199, %rd1199, 4;
	add.s64 	%rd1198, %rd1198, 4;
	add.s32 	%r742, %r742, 1;
	setp.ne.s32 	%p284, %r742, 0;
	@%p284 bra 	$L__BB0_363;
$L__BB0_364:
	setp.ge.u32 	%p285, %r5, %r378;
	@%p285 bra 	$L__BB0_392;
	setp.lt.s32 	%p286, %r435, 1;
	mul.lo.s32 	%r607, %r435, 7;
	cvt.s64.s32 	%rd1037, %r607;
	add.s64 	%rd363, %rd320, %rd1037;
	add.s32 	%r394, %r1, %r436;
	mul.lo.s32 	%r608, %r394, %r435;
	cvt.s64.s32 	%rd364, %r608;
	@%p286 bra 	$L__BB0_378;
	add.s32 	%r610, %r435, -1;
	and.b32  	%r395, %r435, 15;
	setp.lt.u32 	%p287, %r610, 15;
	mov.b32 	%r745, 0;
	@%p287 bra 	$L__BB0_369;
	and.b32  	%r745, %r435, 2147483632;
	neg.s32 	%r743, %r745;
	shl.b64 	%rd1038, %rd364, 2;
	add.s64 	%rd1039, %rd1038, %rd2;
	add.s64 	%rd1201, %rd1039, 32;
	shl.b64 	%rd1040, %rd363, 2;
	add.s64 	%rd1041, %rd1040, %rd1;
	add.s64 	%rd1200, %rd1041, 32;
$L__BB0_368:
	.pragma "nounroll";
	ld.global.f32 	%f755, [%rd1201+-32];
	st.global.f32 	[%rd1200+-32], %f755;
	ld.global.f32 	%f756, [%rd1201+-28];
	st.global.f32 	[%rd1200+-28], %f756;
	ld.global.f32 	%f757, [%rd1201+-24];
	st.global.f32 	[%rd1200+-24], %f757;
	ld.global.f32 	%f758, [%rd1201+-20];
	st.global.f32 	[%rd1200+-20], %f758;
	ld.global.f32 	%f759, [%rd1201+-16];
	st.global.f32 	[%rd1200+-16], %f759;
	ld.global.f32 	%f760, [%rd1201+-12];
	st.global.f32 	[%rd1200+-12], %f760;
	ld.global.f32 	%f761, [%rd1201+-8];
	st.global.f32 	[%rd1200+-8], %f761;
	ld.global.f32 	%f762, [%rd1201+-4];
	st.global.f32 	[%rd1200+-4], %f762;
	ld.global.f32 	%f763, [%rd1201];
	st.global.f32 	[%rd1200], %f763;
	ld.global.f32 	%f764, [%rd1201+4];
	st.global.f32 	[%rd1200+4], %f764;
	ld.global.f32 	%f765, [%rd1201+8];
	st.global.f32 	[%rd1200+8], %f765;
	ld.global.f32 	%f766, [%rd1201+12];
	st.global.f32 	[%rd1200+12], %f766;
	ld.global.f32 	%f767, [%rd1201+16];
	st.global.f32 	[%rd1200+16], %f767;
	ld.global.f32 	%f768, [%rd1201+20];
	st.global.f32 	[%rd1200+20], %f768;
	ld.global.f32 	%f769, [%rd1201+24];
	st.global.f32 	[%rd1200+24], %f769;
	ld.global.f32 	%f770, [%rd1201+28];
	st.global.f32 	[%rd1200+28], %f770;
	add.s32 	%r743, %r743, 16;
	add.s64 	%rd1201, %rd1201, 64;
	add.s64 	%rd1200, %rd1200, 64;
	setp.ne.s32 	%p288, %r743, 0;
	@%p288 bra 	$L__BB0_368;
$L__BB0_369:
	setp.eq.s32 	%p289, %r395, 0;
	@%p289 bra 	$L__BB0_378;
	and.b32  	%r401, %r435, 7;
	setp.lt.u32 	%p290, %r395, 8;
	@%p290 bra 	$L__BB0_372;
	cvt.u64.u32 	%rd1042, %r745;
	add.s64 	%rd1043, %rd1042, %rd364;
	shl.b64 	%rd1044, %rd1043, 2;
	add.s64 	%rd1045, %rd2, %rd1044;
	ld.global.f32 	%f771, [%rd1045];
	add.s64 	%rd1046, %rd363, %rd1042;
	shl.b64 	%rd1047, %rd1046, 2;
	add.s64 	%rd1048, %rd1, %rd1047;
	st.global.f32 	[%rd1048], %f771;
	ld.global.f32 	%f772, [%rd1045+4];
	st.global.f32 	[%rd1048+4], %f772;
	ld.global.f32 	%f773, [%rd1045+8];
	st.global.f32 	[%rd1048+8], %f773;
	ld.global.f32 	%f774, [%rd1045+12];
	st.global.f32 	[%rd1048+12], %f774;
	ld.global.f32 	%f775, [%rd1045+16];
	st.global.f32 	[%rd1048+16], %f775;
	ld.global.f32 	%f776, [%rd1045+20];
	st.global.f32 	[%rd1048+20], %f776;
	ld.global.f32 	%f777, [%rd1045+24];
	st.global.f32 	[%rd1048+24], %f777;
	ld.global.f32 	%f778, [%rd1045+28];
	st.global.f32 	[%rd1048+28], %f778;
	add.s32 	%r745, %r745, 8;
$L__BB0_372:
	setp.eq.s32 	%p291, %r401, 0;
	@%p291 bra 	$L__BB0_378;
	and.b32  	%r404, %r435, 3;
	setp.lt.u32 	%p292, %r401, 4;
	@%p292 bra 	$L__BB0_375;
	cvt.u64.u32 	%rd1049, %r745;
	add.s64 	%rd1050, %rd1049, %rd364;
	shl.b64 	%rd1051, %rd1050, 2;
	add.s64 	%rd1052, %rd2, %rd1051;
	ld.global.f32 	%f779, [%rd1052];
	add.s64 	%rd1053, %rd363, %rd1049;
	shl.b64 	%rd1054, %rd1053, 2;
	add.s64 	%rd1055, %rd1, %rd1054;
	st.global.f32 	[%rd1055], %f779;
	ld.global.f32 	%f780, [%rd1052+4];
	st.global.f32 	[%rd1055+4], %f780;
	ld.global.f32 	%f781, [%rd1052+8];
	st.global.f32 	[%rd1055+8], %f781;
	ld.global.f32 	%f782, [%rd1052+12];
	st.global.f32 	[%rd1055+12], %f782;
	add.s32 	%r745, %r745, 4;
$L__BB0_375:
	setp.eq.s32 	%p293, %r404, 0;
	@%p293 bra 	$L__BB0_378;
	cvt.u64.u32 	%rd1056, %r745;
	add.s64 	%rd1057, %rd363, %rd1056;
	shl.b64 	%rd1058, %rd1057, 2;
	add.s64 	%rd1203, %rd1, %rd1058;
	add.s64 	%rd1059, %rd364, %rd1056;
	shl.b64 	%rd1060, %rd1059, 2;
	add.s64 	%rd1202, %rd2, %rd1060;
	neg.s32 	%r747, %r404;
$L__BB0_377:
	.pragma "nounroll";
	ld.global.f32 	%f783, [%rd1202];
	st.global.f32 	[%rd1203], %f783;
	add.s64 	%rd1203, %rd1203, 4;
	add.s64 	%rd1202, %rd1202, 4;
	add.s32 	%r747, %r747, 1;
	setp.ne.s32 	%p294, %r747, 0;
	@%p294 bra 	$L__BB0_377;
$L__BB0_378:
	setp.ge.u32 	%p295, %r6, %r317;
	@%p295 bra 	$L__BB0_392;
	setp.lt.s32 	%p296, %r435, 1;
	shl.b32 	%r611, %r435, 3;
	cvt.s64.s32 	%rd1061, %r611;
	add.s64 	%rd377, %rd320, %rd1061;
	mad.lo.s32 	%r612, %r435, %r394, %r435;
	cvt.s64.s32 	%rd378, %r612;
	@%p296 bra 	$L__BB0_392;
	add.s32 	%r614, %r435, -1;
	and.b32  	%r410, %r435, 15;
	setp.lt.u32 	%p297, %r614, 15;
	mov.b32 	%r750, 0;
	@%p297 bra 	$L__BB0_383;
	and.b32  	%r750, %r435, 2147483632;
	neg.s32 	%r748, %r750;
	shl.b64 	%rd1062, %rd378, 2;
	add.s64 	%rd1063, %rd1062, %rd2;
	add.s64 	%rd1205, %rd1063, 32;
	shl.b64 	%rd1064, %rd377, 2;
	add.s64 	%rd1065, %rd1064, %rd1;
	add.s64 	%rd1204, %rd1065, 32;
$L__BB0_382:
	.pragma "nounroll";
	ld.global.f32 	%f784, [%rd1205+-32];
	st.global.f32 	[%rd1204+-32], %f784;
	ld.global.f32 	%f785, [%rd1205+-28];
	st.global.f32 	[%rd1204+-28], %f785;
	ld.global.f32 	%f786, [%rd1205+-24];
	st.global.f32 	[%rd1204+-24], %f786;
	ld.global.f32 	%f787, [%rd1205+-20];
	st.global.f32 	[%rd1204+-20], %f787;
	ld.global.f32 	%f788, [%rd1205+-16];
	st.global.f32 	[%rd1204+-16], %f788;
	ld.global.f32 	%f789, [%rd1205+-12];
	st.global.f32 	[%rd1204+-12], %f789;
	ld.global.f32 	%f790, [%rd1205+-8];
	st.global.f32 	[%rd1204+-8], %f790;
	ld.global.f32 	%f791, [%rd1205+-4];
	st.global.f32 	[%rd1204+-4], %f791;
	ld.global.f32 	%f792, [%rd1205];
	st.global.f32 	[%rd1204], %f792;
	ld.global.f32 	%f793, [%rd1205+4];
	st.global.f32 	[%rd1204+4], %f793;
	ld.global.f32 	%f794, [%rd1205+8];
	st.global.f32 	[%rd1204+8], %f794;
	ld.global.f32 	%f795, [%rd1205+12];
	st.global.f32 	[%rd1204+12], %f795;
	ld.global.f32 	%f796, [%rd1205+16];
	st.global.f32 	[%rd1204+16], %f796;
	ld.global.f32 	%f797, [%rd1205+20];
	st.global.f32 	[%rd1204+20], %f797;
	ld.global.f32 	%f798, [%rd1205+24];
	st.global.f32 	[%rd1204+24], %f798;
	ld.global.f32 	%f799, [%rd1205+28];
	st.global.f32 	[%rd1204+28], %f799;
	add.s32 	%r748, %r748, 16;
	add.s64 	%rd1205, %rd1205, 64;
	add.s64 	%rd1204, %rd1204, 64;
	setp.ne.s32 	%p298, %r748, 0;
	@%p298 bra 	$L__BB0_382;
$L__BB0_383:
	setp.eq.s32 	%p299, %r410, 0;
	@%p299 bra 	$L__BB0_392;
	and.b32  	%r416, %r435, 7;
	setp.lt.u32 	%p300, %r410, 8;
	@%p300 bra 	$L__BB0_386;
	cvt.u64.u32 	%rd1066, %r750;
	add.s64 	%rd1067, %rd1066, %rd378;
	shl.b64 	%rd1068, %rd1067, 2;
	add.s64 	%rd1069, %rd2, %rd1068;
	ld.global.f32 	%f800, [%rd1069];
	add.s64 	%rd1070, %rd377, %rd1066;
	shl.b64 	%rd1071, %rd1070, 2;
	add.s64 	%rd1072, %rd1, %rd1071;
	st.global.f32 	[%rd1072], %f800;
	ld.global.f32 	%f801, [%rd1069+4];
	st.global.f32 	[%rd1072+4], %f801;
	ld.global.f32 	%f802, [%rd1069+8];
	st.global.f32 	[%rd1072+8], %f802;
	ld.global.f32 	%f803, [%rd1069+12];
	st.global.f32 	[%rd1072+12], %f803;
	ld.global.f32 	%f804, [%rd1069+16];
	st.global.f32 	[%rd1072+16], %f804;
	ld.global.f32 	%f805, [%rd1069+20];
	st.global.f32 	[%rd1072+20], %f805;
	ld.global.f32 	%f806, [%rd1069+24];
	st.global.f32 	[%rd1072+24], %f806;
	ld.global.f32 	%f807, [%rd1069+28];
	st.global.f32 	[%rd1072+28], %f807;
	add.s32 	%r750, %r750, 8;
$L__BB0_386:
	setp.eq.s32 	%p301, %r416, 0;
	@%p301 bra 	$L__BB0_392;
	and.b32  	%r419, %r435, 3;
	setp.lt.u32 	%p302, %r416, 4;
	@%p302 bra 	$L__BB0_389;
	cvt.u64.u32 	%rd1073, %r750;
	add.s64 	%rd1074, %rd1073, %rd378;
	shl.b64 	%rd1075, %rd1074, 2;
	add.s64 	%rd1076, %rd2, %rd1075;
	ld.global.f32 	%f808, [%rd1076];
	add.s64 	%rd1077, %rd377, %rd1073;
	shl.b64 	%rd1078, %rd1077, 2;
	add.s64 	%rd1079, %rd1, %rd1078;
	st.global.f32 	[%rd1079], %f808;
	ld.global.f32 	%f809, [%rd1076+4];
	st.global.f32 	[%rd1079+4], %f809;
	ld.global.f32 	%f810, [%rd1076+8];
	st.global.f32 	[%rd1079+8], %f810;
	ld.global.f32 	%f811, [%rd1076+12];
	st.global.f32 	[%rd1079+12], %f811;
	add.s32 	%r750, %r750, 4;
$L__BB0_389:
	setp.eq.s32 	%p303, %r419, 0;
	@%p303 bra 	$L__BB0_392;
	cvt.u64.u32 	%rd1080, %r750;
	add.s64 	%rd1081, %rd377, %rd1080;
	shl.b64 	%rd1082, %rd1081, 2;
	add.s64 	%rd1207, %rd1, %rd1082;
	add.s64 	%rd1083, %rd378, %rd1080;
	shl.b64 	%rd1084, %rd1083, 2;
	add.s64 	%rd1206, %rd2, %rd1084;
	neg.s32 	%r752, %r419;
$L__BB0_391:
	.pragma "nounroll";
	ld.global.f32 	%f812, [%rd1206];
	st.global.f32 	[%rd1207], %f812;
	add.s64 	%rd1207, %rd1207, 4;
	add.s64 	%rd1206, %rd1206, 4;
	add.s32 	%r752, %r752, 1;
	setp.eq.s32 	%p304, %r752, 0;
	@%p304 bra 	$L__BB0_392;
	bra.uni 	$L__BB0_391;
$L__BB0_392:
	ld.param.u64 	%rd1097, [_Z13icabsm_kernelbiiiiPfS_S_S_S_S_S_S_S_S_PcS__param_5];
	cvta.to.global.u64 	%rd1085, %rd400;
	mul.wide.s32 	%rd1086, %r1, 4;
	add.s64 	%rd1087, %rd1085, %rd1086;
	mov.b32 	%r615, 1056964608;
	st.global.u32 	[%rd1087], %r615;
	mul.lo.s32 	%r616, %r1, 3;
	cvta.to.global.u64 	%rd1088, %rd401;
	mul.wide.s32 	%rd1089, %r616, 4;
	add.s64 	%rd1090, %rd1088, %rd1089;
	st.global.u32 	[%rd1090], %r615;
	st.global.u32 	[%rd1090+4], %r615;
	st.global.u32 	[%rd1090+8], %r615;
	cvta.to.global.u64 	%rd1091, %rd1097;
	add.s64 	%rd1092, %rd1091, %rd1086;
	st.global.u32 	[%rd1092], %r615;
	cvta.to.global.u64 	%rd1093, %rd398;
	add.s64 	%rd1094, %rd1093, %rd1086;
	st.global.u32 	[%rd1094], %r615;
	cvta.to.global.u64 	%rd1095, %rd399;
	add.s64 	%rd1096, %rd1095, %rd1086;
	st.global.u32 	[%rd1096], %r615;
$L__BB0_393:
	ret;

}


// ===== COMPILED SASS (sm_100) =====

	.target	sm_100

	.elftype	@"ET_EXEC"


//--------------------- .note.nv.tkinfo           --------------------------
	.section	.note.nv.tkinfo,"",@"SHT_NOTE"
	.sectionflags	@"SHF_NOTE_NV_TKINFO"
	.tkinfo
        /*0018*/ 	.word	0x00000002
        /*0030*/ 	.string	""
        /*0030*/ 	.string	"ptxas"
        /*0030*/ 	.string	"Cuda compilation tools, release 13.0, V13.0.88"
        /*0030*/ 	.string	"Build cuda_13.0.r13.0/compiler.36424714_0"
        /*0030*/ 	.string	"-arch sm_100 -m 64 "



//--------------------- .note.nv.cuinfo           --------------------------
	.section	.note.nv.cuinfo,"",@"SHT_NOTE"
	.sectionflags	@"SHF_NOTE_NV_CUINFO"
        /*0018*/ 	.short	0x0002
        /*001a*/ 	.short	0x0064
        /*001c*/ 	.short	0x0082
	.zero		2


//--------------------- .nv.info                  --------------------------
	.section	.nv.info,"",@"SHT_CUDA_INFO"
	.align	4


	//----- nvinfo : EIATTR_REGCOUNT
	.align		4
        /*0000*/ 	.byte	0x04, 0x2f
        /*0002*/ 	.short	(.L_1 - .L_0)
	.align		4
.L_0:
        /*0004*/ 	.word	index@(_Z13icabsm_kernelbiiiiPfS_S_S_S_S_S_S_S_S_PcS_)
        /*0008*/ 	.word	0x00000020


	//----- nvinfo : EIATTR_FRAME_SIZE
	.align		4
.L_1:
        /*000c*/ 	.byte	0x04, 0x11
        /*000e*/ 	.short	(.L_3 - .L_2)
	.align		4
.L_2:
        /*0010*/ 	.word	index@(_Z13icabsm_kernelbiiiiPfS_S_S_S_S_S_S_S_S_PcS_)
        /*0014*/ 	.word	0x00000000


	//----- nvinfo : EIATTR_MIN_STACK_SIZE
	.align		4
.L_3:
        /*0018*/ 	.byte	0x04, 0x12
        /*001a*/ 	.short	(.L_5 - .L_4)
	.align		4
.L_4:
        /*001c*/ 	.word	index@(_Z13icabsm_kernelbiiiiPfS_S_S_S_S_S_S_S_S_PcS_)
        /*0020*/ 	.word	0x00000000
.L_5:


//--------------------- .nv.compat                --------------------------
	.section	.nv.compat,"",@"SHT_CUDA_COMPAT_INFO"
	.align	4
        /*0000*/ 	.byte	0x02, 0x09, 0x00, 0x00, 0x02, 0x02, 0x01, 0x00, 0x02, 0x05, 0x05, 0x00, 0x03, 0x07, 0x01, 0x01
        /*0010*/ 	.byte	0x02, 0x03, 0x00, 0x00, 0x02, 0x06, 0x01, 0x00, 0x04, 0x0b, 0x08, 0x00, 0x09, 0x00, 0x00, 0x00
        /*0020*/ 	.byte	0x00, 0x00, 0x00, 0x00


//--------------------- .nv.info._Z13icabsm_kernelbiiiiPfS_S_S_S_S_S_S_S_S_PcS_ --------------------------
	.section	.nv.info._Z13icabsm_kernelbiiiiPfS_S_S_S_S_S_S_S_S_PcS_,"",@"SHT_CUDA_INFO"
	.sectionflags	@""
	.align	4


	//----- nvinfo : EIATTR_CUDA_API_VERSION
	.align		4
        /*0000*/ 	.byte	0x04, 0x37
        /*0002*/ 	.short	(.L_7 - .L_6)
.L_6:
        /*0004*/ 	.word	0x00000082


	//----- nvinfo : EIATTR_KPARAM_INFO
	.align		4
.L_7:
        /*0008*/ 	.byte	0x04, 0x17
        /*000a*/ 	.short	(.L_9 - .L_8)
.L_8:
        /*000c*/ 	.word	0x00000000
        /*0010*/ 	.short	0x0010
        /*0012*/ 	.short	0x0070
        /*0014*/ 	.byte	0x00, 0xf5, 0x21, 0x00


	//----- nvinfo : EIATTR_KPARAM_INFO
	.align		4
.L_9:
        /*0018*/ 	.byte	0x04, 0x17
        /*001a*/ 	.short	(.L_11 - .L_10)
.L_10:
        /*001c*/ 	.word	0x00000000
        /*0020*/ 	.short	0x000f
        /*0022*/ 	.short	0x0068
        /*0024*/ 	.byte	0x00, 0xf5, 0x21, 0x00


	//----- nvinfo : EIATTR_KPARAM_INFO
	.align		4
.L_11:
        /*0028*/ 	.byte	0x04, 0x17
        /*002a*/ 	.short	(.L_13 - .L_12)
.L_12:
        /*002c*/ 	.word	0x00000000
        /*0030*/ 	.short	0x000e
        /*0032*/ 	.short	0x0060
        /*0034*/ 	.byte	0x00, 0xf5, 0x21, 0x00


	//----- nvinfo : EIATTR_KPARAM_INFO
	.align		4
.L_13:
        /*0038*/ 	.byte	0x04, 0x17
        /*003a*/ 	.short	(.L_15 - .L_14)
.L_14:
        /*003c*/ 	.word	0x00000000
        /*0040*/ 	.short	0x000d
        /*0042*/ 	.short	0x0058
        /*0044*/ 	.byte	0x00, 0xf5, 0x21, 0x00


	//----- nvinfo : EIATTR_KPARAM_INFO
	.align		4
.L_15:
        /*0048*/ 	.byte	0x04, 0x17
        /*004a*/ 	.short	(.L_17 - .L_16)
.L_16:
        /*004c*/ 	.word	0x00000000
        /*0050*/ 	.short	0x000c
        /*0052*/ 	.short	0x0050
        /*0054*/ 	.byte	0x00, 0xf5, 0x21, 0x00


	//----- nvinfo : EIATTR_KPARAM_INFO
	.align		4
.L_17:
        /*0058*/ 	.byte	0x04, 0x17
        /*005a*/ 	.short	(.L_19 - .L_18)
.L_18:
        /*005c*/ 	.word	0x00000000
        /*0060*/ 	.short	0x000b
        /*0062*/ 	.short	0x0048
        /*0064*/ 	.byte	0x00, 0xf5, 0x21, 0x00


	//----- nvinfo : EIATTR_KPARAM_INFO
	.align		4
.L_19:
        /*0068*/ 	.byte	0x04, 0x17
        /*006a*/ 	.short	(.L_21 - .L_20)
.L_20:
        /*006c*/ 	.word	0x00000000
        /*0070*/ 	.short	0x000a
        /*0072*/ 	.short	0x0040
        /*0074*/ 	.byte	0x00, 0xf5, 0x21, 0x00


	//----- nvinfo : EIATTR_KPARAM_INFO
	.align		4
.L_21:
        /*0078*/ 	.byte	0x04, 0x17
        /*007a*/ 	.short	(.L_23 - .L_22)
.L_22:
        /*007c*/ 	.word	0x00000000
        /*0080*/ 	.short	0x0009
        /*0082*/ 	.short	0x0038
        /*0084*/ 	.byte	0x00, 0xf5, 0x21, 0x00


	//----- nvinfo : EIATTR_KPARAM_INFO
	.align		4
.L_23:
        /*0088*/ 	.byte	0x04, 0x17
        /*008a*/ 	.short	(.L_25 - .L_24)
.L_24:
        /*008c*/ 	.word	0x00000000
        /*0090*/ 	.short	0x0008
        /*0092*/ 	.short	0x0030
        /*0094*/ 	.byte	0x00, 0xf5, 0x21, 0x00


	//----- nvinfo : EIATTR_KPARAM_INFO
	.align		4
.L_25:
        /*0098*/ 	.byte	0x04, 0x17
        /*009a*/ 	.short	(.L_27 - .L_26)
.L_26:
        /*009c*/ 	.word	0x00000000
        /*00a0*/ 	.short	0x0007
        /*00a2*/ 	.short	0x0028
        /*00a4*/ 	.byte	0x00, 0xf5, 0x21, 0x00


	//----- nvinfo : EIATTR_KPARAM_INFO
	.align		4
.L_27:
        /*00a8*/ 	.byte	0x04, 0x17
        /*00aa*/ 	.short	(.L_29 - .L_28)
.L_28:
        /*00ac*/ 	.word	0x00000000
        /*00b0*/ 	.short	0x0006
        /*00b2*/ 	.short	0x0020
        /*00b4*/ 	.byte	0x00, 0xf5, 0x21, 0x00


	//----- nvinfo : EIATTR_KPARAM_INFO
	.align		4
.L_29:
        /*00b8*/ 	.byte	0x04, 0x17
        /*00ba*/ 	.short	(.L_31 - .L_30)
.L_30:
        /*00bc*/ 	.word	0x00000000
        /*00c0*/ 	.short	0x0005
        /*00c2*/ 	.short	0x0018
        /*00c4*/ 	.byte	0x00, 0xf5, 0x21, 0x00


	//----- nvinfo : EIATTR_KPARAM_INFO
	.align		4
.L_31:
        /*00c8*/ 	.byte	0x04, 0x17
        /*00ca*/ 	.short	(.L_33 - .L_32)
.L_32:
        /*00cc*/ 	.word	0x00000000
        /*00d0*/ 	.short	0x0004
        /*00d2*/ 	.short	0x0010
        /*00d4*/ 	.byte	0x00, 0xf0, 0x11, 0x00


	//----- nvinfo : EIATTR_KPARAM_INFO
	.align		4
.L_33:
        /*00d8*/ 	.byte	0x04, 0x17
        /*00da*/ 	.short	(.L_35 - .L_34)
.L_34:
        /*00dc*/ 	.word	0x00000000
        /*00e0*/ 	.short	0x0003
        /*00e2*/ 	.short	0x000c
        /*00e4*/ 	.byte	0x00, 0xf0, 0x11, 0x00


	//----- nvinfo : EIATTR_KPARAM_INFO
	.align		4
.L_35:
        /*00e8*/ 	.byte	0x04, 0x17
        /*00ea*/ 	.short	(.L_37 - .L_36)
.L_36:
        /*00ec*/ 	.word	0x00000000
        /*00f0*/ 	.short	0x0002
        /*00f2*/ 	.short	0x0008
        /*00f4*/ 	.byte	0x00, 0xf0, 0x11, 0x00


	//----- nvinfo : EIATTR_KPARAM_INFO
	.align		4
.L_37:
        /*00f8*/ 	.byte	0x04, 0x17
        /*00fa*/ 	.short	(.L_39 - .L_38)
.L_38:
        /*00fc*/ 	.word	0x00000000
        /*0100*/ 	.short	0x0001
        /*0102*/ 	.short	0x0004
        /*0104*/ 	.byte	0x00, 0xf0, 0x11, 0x00


	//----- nvinfo : EIATTR_KPARAM_INFO
	.align		4
.L_39:
        /*0108*/ 	.byte	0x04, 0x17
        /*010a*/ 	.short	(.L_41 - .L_40)
.L_40:
        /*010c*/ 	.word	0x00000000
        /*0110*/ 	.short	0x0000
        /*0112*/ 	.short	0x0000
        /*0114*/ 	.byte	0x00, 0xf0, 0x05, 0x00


	//----- nvinfo : EIATTR_SPARSE_MMA_MASK
	.align		4
.L_41:
        /*0118*/ 	.byte	0x03, 0x50
        /*011a*/ 	.short	0x0000


	//----- nvinfo : EIATTR_MAXREG_COUNT
	.align		4
        /*011c*/ 	.byte	0x03, 0x1b
        /*011e*/ 	.short	0x00ff


	//----- nvinfo : EIATTR_NUM_BARRIERS
	.align		4
        /*0120*/ 	.byte	0x02, 0x4c
        /*0122*/ 	.byte	0x01
	.zero		1


	//----- nvinfo : EIATTR_MERCURY_ISA_VERSION
	.align		4
        /*0124*/ 	.byte	0x03, 0x5f
        /*0126*/ 	.short	0x0101


	//----- nvinfo : EIATTR_VRC_CTA_INIT_COUNT
	.align		4
        /*0128*/ 	.byte	0x02, 0x4a
	.zero		1
	.zero		1


	//----- nvinfo : EIATTR_EXIT_INSTR_OFFSETS
	.align		4
        /*012c*/ 	.byte	0x04, 0x1c
        /*012e*/ 	.short	(.L_43 - .L_42)


	//   ....[0]....
.L_42:
        /*0130*/ 	.word	0x00000170


	//   ....[1]....
        /*0134*/ 	.word	0x00011370


	//----- nvinfo : EIATTR_CRS_STACK_SIZE
	.align		4
.L_43:
        /*0138*/ 	.byte	0x04, 0x1e
        /*013a*/ 	.short	(.L_45 - .L_44)
.L_44:
        /*013c*/ 	.word	0x00000000


	//----- nvinfo : EIATTR_CBANK_PARAM_SIZE
	.align		4
.L_45:
        /*0140*/ 	.byte	0x03, 0x19
        /*0142*/ 	.short	0x0078


	//----- nvinfo : EIATTR_PARAM_CBANK
	.align		4
        /*0144*/ 	.byte	0x04, 0x0a
        /*0146*/ 	.short	(.L_47 - .L_46)
	.align		4
.L_46:
        /*0148*/ 	.word	index@(.nv.constant0._Z13icabsm_kernelbiiiiPfS_S_S_S_S_S_S_S_S_PcS_)
        /*014c*/ 	.short	0x0380
        /*014e*/ 	.short	0x0078


	//----- nvinfo : EIATTR_SW_WAR
	.align		4
.L_47:
        /*0150*/ 	.byte	0x04, 0x36
        /*0152*/ 	.short	(.L_49 - .L_48)
.L_48:
        /*0154*/ 	.word	0x00000008
.L_49:


//--------------------- .nv.callgraph             --------------------------
	.section	.nv.callgraph,"",@"SHT_CUDA_CALLGRAPH"
	.align	4
	.sectionentsize	8
	.align		4
        /*0000*/ 	.word	0x00000000
	.align		4
        /*0004*/ 	.word	0xffffffff
	.align		4
        /*0008*/ 	.word	0x00000000
	.align		4
        /*000c*/ 	.word	0xfffffffe
	.align		4
        /*0010*/ 	.word	0x00000000
	.align		4
        /*0014*/ 	.word	0xfffffffd
	.align		4
        /*0018*/ 	.word	0x00000000
	.align		4
        /*001c*/ 	.word	0xfffffffc


//--------------------- .text._Z13icabsm_kernelbiiiiPfS_S_S_S_S_S_S_S_S_PcS_ --------------------------
	.section	.text._Z13icabsm_kernelbiiiiPfS_S_S_S_S_S_S_S_S_PcS_,"ax",@progbits
	.align	128
        .global         _Z13icabsm_kernelbiiiiPfS_S_S_S_S_S_S_S_S_PcS_
        .type           _Z13icabsm_kernelbiiiiPfS_S_S_S_S_S_S_S_S_PcS_,@function
        .size           _Z13icabsm_kernelbiiiiPfS_S_S_S_S_S_S_S_S_PcS_,(.L_x_191 - _Z13icabsm_kernelbiiiiPfS_S_S_S_S_S_S_S_S_PcS_)
        .other          _Z13icabsm_kernelbiiiiPfS_S_S_S_S_S_S_S_S_PcS_,@"STO_CUDA_ENTRY STV_DEFAULT"
_Z13icabsm_kernelbiiiiPfS_S_S_S_S_S_S_S_S_PcS_:
.text._Z13icabsm_kernelbiiiiPfS_S_S_S_S_S_S_S_S_PcS_:
[----:B------:R-:W-:Y:S08]  /*0000*/  LDC R1, c[0x0][0x37c] ;  /* 0x0000df00ff017b82 */ /* 0x000ff00000000800 */
[----:B------:R-:W-:Y:S01]  /*0010*/  S2UR UR4, SR_CTAID.Y ;  /* 0x00000000000479c3 */ /* 0x000fe20000002600 */
[----:B------:R-:W0:Y:S01]  /*0020*/  S2R R3, SR_TID.Z ;  /* 0x0000000000037919 */ /* 0x000e220000002300 */
[----:B------:R-:W1:Y:S01]  /*0030*/  LDCU UR6, c[0x0][0x370] ;  /* 0x00006e00ff0677ac */ /* 0x000e620008000800 */
[----:B------:R-:W2:Y:S01]  /*0040*/  S2R R5, SR_TID.Y ;  /* 0x0000000000057919 */ /* 0x000ea20000002200 */
[----:B------:R-:W3:Y:S04]  /*0050*/  LDCU UR7, c[0x0][0x374] ;  /* 0x00006e80ff0777ac */ /* 0x000ee80008000800 */
[----:B------:R-:W3:Y:S01]  /*0060*/  S2UR UR8, SR_CTAID.Z ;  /* 0x00000000000879c3 */ /* 0x000ee20000002700 */
[----:B------:R-:W4:Y:S01]  /*0070*/  S2R R7, SR_TID.X ;  /* 0x0000000000077919 */ /* 0x000f220000002100 */
[----:B------:R-:W4:Y:S01]  /*0080*/  LDCU UR9, c[0x0][0x360] ;  /* 0x00006c00ff0977ac */ /* 0x000f220008000800 */
[----:B------:R-:W2:Y:S05]  /*0090*/  LDCU UR10, c[0x0][0x364] ;  /* 0x00006c80ff0a77ac */ /* 0x000eaa0008000800 */
[----:B------:R-:W1:Y:S08]  /*00a0*/  S2UR UR5, SR_CTAID.X ;  /* 0x00000000000579c3 */ /* 0x000e700000002500 */
[----:B------:R-:W0:Y:S01]  /*00b0*/  LDC R0, c[0x0][0x368] ;  /* 0x0000da00ff007b82 */ /* 0x000e220000000800 */
[----:B---3--:R-:W-:-:S04]  /*00c0*/  UIMAD UR4, UR7, UR8, UR4 ;  /* 0x00000008070472a4 */ /* 0x008fc8000f8e0204 */
[----:B-1----:R-:W-:Y:S01]  /*00d0*/  UIMAD UR4, UR4, UR6, UR5 ;  /* 0x00000006040472a4 */ /* 0x002fe2000f8e0205 */
[----:B------:R-:W1:Y:S05]  /*00e0*/  LDCU.64 UR6, c[0x0][0x3e8] ;  /* 0x00007d00ff0677ac */ /* 0x000e6a0008000a00 */
[----:B0-----:R-:W-:-:S04]  /*00f0*/  IMAD R0, R0, UR4, R3 ;  /* 0x0000000400007c24 */ /* 0x001fc8000f8e0203 */
[----:B--2---:R-:W-:Y:S01]  /*0100*/  IMAD R0, R0, UR10, R5 ;  /* 0x0000000a00007c24 */ /* 0x004fe2000f8e0205 */
[----:B------:R-:W0:Y:S03]  /*0110*/  LDCU.64 UR10, c[0x0][0x358] ;  /* 0x00006b00ff0a77ac */ /* 0x000e260008000a00 */
[----:B----4-:R-:W-:-:S05]  /*0120*/  IMAD R5, R0, UR9, R7 ;  /* 0x0000000900057c24 */ /* 0x010fca000f8e0207 */
[----:B-1----:R-:W-:-:S04]  /*0130*/  IADD3 R2, P0, PT, R5, UR6, RZ ;  /* 0x0000000605027c10 */ /* 0x002fc8000ff1e0ff */
[----:B------:R-:W-:-:S05]  /*0140*/  LEA.HI.X.SX32 R3, R5, UR7, 0x1, P0 ;  /* 0x0000000705037c11 */ /* 0x000fca00080f0eff */
[----:B0-----:R-:W2:Y:S02]  /*0150*/  LDG.E.U8 R2, desc[UR10][R2.64] ;  /* 0x0000000a02027981 */ /* 0x001ea4000c1e1100 */
[----:B--2---:R-:W-:-:S13]  /*0160*/  ISETP.NE.AND P0, PT, R2, RZ, PT ;  /* 0x000000ff0200720c */ /* 0x004fda0003f05270 */
[----:B------:R-:W-:Y:S05]  /*0170*/  @!P0 EXIT ;  /* 0x000000000000894d */ /* 0x000fea0003800000 */
[----:B------:R-:W0:Y:S01]  /*0180*/  LDC.64 R2, c[0x0][0x388] ;  /* 0x0000e200ff027b82 */ /* 0x000e220000000a00 */
[----:B------:R-:W1:Y:S01]  /*0190*/  LDCU.U8 UR4, c[0x0][0x380] ;  /* 0x00007000ff0477ac */ /* 0x000e620008000000 */
[----:B------:R-:W-:Y:S01]  /*01a0*/  BSSY.RECONVERGENT B0, `(.L_x_0) ;  /* 0x0001109000007945 */ /* 0x000fe20003800200 */
[----:B-1----:R-:W-:-:S04]  /*01b0*/  UPRMT UR4, UR4, 0x8880, URZ ;  /* 0x0000888004047896 */ /* 0x002fc800080000ff */
[----:B------:R-:W-:Y:S01]  /*01c0*/  UISETP.NE.AND UP0, UPT, UR4, URZ, UPT ;  /* 0x000000ff0400728c */ /* 0x000fe2000bf05270 */
[----:B0-----:R-:W-:Y:S01]  /*01d0*/  IMAD R6, R3, R2, RZ ;  /* 0x0000000203067224 */ /* 0x001fe200078e02ff */
[----:B------:R-:W0:Y:S03]  /*01e0*/  I2F.U32.RP R12, R2 ;  /* 0x00000002000c7306 */ /* 0x000e260000209000 */
[----:B------:R-:W-:Y:S01]  /*01f0*/  IMAD.MOV R7, RZ, RZ, -R6 ;  /* 0x000000ffff077224 */ /* 0x000fe200078e0a06 */
[----:B------:R-:W-:-:S04]  /*0200*/  LOP3.LUT R16, RZ, R6, RZ, 0x33, !PT ;  /* 0x00000006ff107212 */ /* 0x000fc800078e33ff */
[----:B------:R-:W1:Y:S08]  /*0210*/  I2F.U32.RP R0, R6 ;  /* 0x0000000600007306 */ /* 0x000e700000209000 */
[----:B0-----:R-:W0:Y:S08]  /*0220*/  MUFU.RCP R12, R12 ;  /* 0x0000000c000c7308 */ /* 0x001e300000001000 */
[----:B-1----:R-:W1:Y:S01]  /*0230*/  MUFU.RCP R0, R0 ;  /* 0x0000000000007308 */ /* 0x002e620000001000 */
[----:B0-----:R-:W-:-:S07]  /*0240*/  VIADD R10, R12, 0xffffffe ;  /* 0x0ffffffe0c0a7836 */ /* 0x001fce0000000000 */
[----:B------:R0:W-:Y:S01]  /*0250*/  F2I.FTZ.U32.TRUNC.NTZ R11, R10 ;  /* 0x0000000a000b7305 */ /* 0x0001e2000021f000 */
[----:B-1----:R-:W-:Y:S02]  /*0260*/  VIADD R8, R0, 0xffffffe ;  /* 0x0ffffffe00087836 */ /* 0x002fe40000000000 */
[----:B------:R-:W-:-:S05]  /*0270*/  IMAD.MOV R0, RZ, RZ, -R6 ;  /* 0x000000ffff007224 */ /* 0x000fca00078e0a06 */
[----:B------:R1:W2:Y:S01]  /*0280*/  F2I.FTZ.U32.TRUNC.NTZ R9, R8 ;  /* 0x0000000800097305 */ /* 0x0002a2000021f000 */
[----:B0-----:R-:W-:Y:S02]  /*0290*/  IMAD.MOV.U32 R10, RZ, RZ, RZ ;  /* 0x000000ffff0a7224 */ /* 0x001fe400078e00ff */
[----:B-1----:R-:W-:Y:S02]  /*02a0*/  IMAD.MOV.U32 R8, RZ, RZ, RZ ;  /* 0x000000ffff087224 */ /* 0x002fe400078e00ff */
[----:B--2---:R-:W-:-:S04]  /*02b0*/  IMAD R7, R7, R9, RZ ;  /* 0x0000000907077224 */ /* 0x004fc800078e02ff */
[----:B------:R-:W-:-:S06]  /*02c0*/  IMAD.HI.U32 R4, R9, R7, R8 ;  /* 0x0000000709047227 */ /* 0x000fcc00078e0008 */
[----:B------:R-:W-:-:S04]  /*02d0*/  IMAD.HI.U32 R7, R4, R5, RZ ;  /* 0x0000000504077227 */ /* 0x000fc800078e00ff */
[----:B------:R-:W-:-:S04]  /*02e0*/  IMAD.MOV R9, RZ, RZ, -R7 ;  /* 0x000000ffff097224 */ /* 0x000fc800078e0a07 */
[----:B------:R-:W-:-:S05]  /*02f0*/  IMAD R9, R6, R9, R5 ;  /* 0x0000000906097224 */ /* 0x000fca00078e0205 */
[----:B------:R-:W-:-:S13]  /*0300*/  ISETP.GE.U32.AND P0, PT, R9, R6, PT ;  /* 0x000000060900720c */ /* 0x000fda0003f06070 */
[----:B------:R-:W-:Y:S02]  /*0310*/  @P0 IMAD.IADD R9, R9, 0x1, -R6 ;  /* 0x0000000109090824 */ /* 0x000fe400078e0a06 */
[----:B------:R-:W-:Y:S01]  /*0320*/  @P0 VIADD R7, R7, 0x1 ;  /* 0x0000000107070836 */ /* 0x000fe20000000000 */
[----:B------:R-:W-:Y:S02]  /*0330*/  ISETP.NE.U32.AND P0, PT, R6, RZ, PT ;  /* 0x000000ff0600720c */ /* 0x000fe40003f05070 */
[----:B------:R-:W-:Y:S01]  /*0340*/  ISETP.GE.U32.AND P1, PT, R9, R6, PT ;  /* 0x000000060900720c */ /* 0x000fe20003f26070 */
[----:B------:R-:W-:-:S04]  /*0350*/  IMAD.MOV R9, RZ, RZ, -R11 ;  /* 0x000000ffff097224 */ /* 0x000fc800078e0a0b */
[----:B------:R-:W-:-:S04]  /*0360*/  IMAD R9, R9, R2, RZ ;  /* 0x0000000209097224 */ /* 0x000fc800078e02ff */
[----:B------:R-:W-:-:S04]  /*0370*/  IMAD.HI.U32 R10, R11, R9, R10 ;  /* 0x000000090b0a7227 */ /* 0x000fc800078e000a */
[----:B------:R-:W-:-:S05]  /*0380*/  @P1 VIADD R7, R7, 0x1 ;  /* 0x0000000107071836 */ /* 0x000fca0000000000 */
[----:B------:R-:W-:-:S05]  /*0390*/  SEL R8, R16, R7, !P0 ;  /* 0x0000000710087207 */ /* 0x000fca0004000000 */
[----:B------:R-:W-:-:S04]  /*03a0*/  IMAD R7, R8, R0, R5 ;  /* 0x0000000008077224 */ /* 0x000fc800078e0205 */
[----:B------:R-:W-:Y:S01]  /*03b0*/  IMAD.HI.U32 R9, R10, R7, RZ ;  /* 0x000000070a097227 */ /* 0x000fe200078e00ff */
[----:B------:R-:W-:-:S03]  /*03c0*/  LOP3.LUT R10, RZ, R2, RZ, 0x33, !PT ;  /* 0x00000002ff0a7212 */ /* 0x000fc600078e33ff */
[----:B------:R-:W-:-:S04]  /*03d0*/  IMAD.MOV R11, RZ, RZ, -R9 ;  /* 0x000000ffff0b7224 */ /* 0x000fc800078e0a09 */
[----:B------:R-:W-:-:S05]  /*03e0*/  IMAD R11, R2, R11, R7 ;  /* 0x0000000b020b7224 */ /* 0x000fca00078e0207 */
[----:B------:R-:W-:-:S13]  /*03f0*/  ISETP.GE.U32.AND P0, PT, R11, R2, PT ;  /* 0x000000020b00720c */ /* 0x000fda0003f06070 */
[----:B------:R-:W-:Y:S02]  /*0400*/  @P0 IMAD.IADD R11, R11, 0x1, -R2 ;  /* 0x000000010b0b0824 */ /* 0x000fe400078e0a02 */
[----:B------:R-:W-:Y:S01]  /*0410*/  @P0 VIADD R9, R9, 0x1 ;  /* 0x0000000109090836 */ /* 0x000fe20000000000 */
[----:B------:R-:W-:Y:S02]  /*0420*/  ISETP.NE.U32.AND P0, PT, R2, RZ, PT ;  /* 0x000000ff0200720c */ /* 0x000fe40003f05070 */
[----:B------:R-:W-:-:S13]  /*0430*/  ISETP.GE.U32.AND P1, PT, R11, R2, PT ;  /* 0x000000020b00720c */ /* 0x000fda0003f26070 */
[----:B------:R-:W-:-:S05]  /*0440*/  @P1 VIADD R9, R9, 0x1 ;  /* 0x0000000109091836 */ /* 0x000fca0000000000 */
[----:B------:R-:W-:-:S05]  /*0450*/  SEL R4, R10, R9, !P0 ;  /* 0x000000090a047207 */ /* 0x000fca0004000000 */
[----:B------:R-:W-:-:S04]  /*0460*/  IMAD.MOV R0, RZ, RZ, -R4 ;  /* 0x000000ffff007224 */ /* 0x000fc800078e0a04 */
[----:B------:R-:W-:Y:S01]  /*0470*/  IMAD R0, R2, R0, R7 ;  /* 0x0000000002007224 */ /* 0x000fe200078e0207 */
[----:B------:R-:W-:Y:S06]  /*0480*/  BRA.U !UP0, `(.L_x_1) ;  /* 0x000000b508cc7547 */ /* 0x000fec000b800000 */
[----:B------:R-:W-:Y:S01]  /*0490*/  ISETP.GE.U32.AND P1, PT, R7, R2, PT ;  /* 0x000000020700720c */ /* 0x000fe20003f26070 */
[----:B------:R-:W-:Y:S03]  /*04a0*/  BSSY.RECONVERGENT B1, `(.L_x_2) ;  /* 0x000009a000017945 */ /* 0x000fe60003800200 */
[----:B------:R-:W-:-:S13]  /*04b0*/  ISETP.LT.U32.OR P0, PT, R5, R6, !P1 ;  /* 0x000000060500720c */ /* 0x000fda0004f01470 */
[----:B------:R-:W-:Y:S05]  /*04c0*/  @P0 BRA `(.L_x_3) ;  /* 0x00000008005c0947 */ /* 0x000fea0003800000 */
[----:B------:R-:W0:Y:S02]  /*04d0*/  LDCU UR5, c[0x0][0x384] ;  /* 0x00007080ff0577ac */ /* 0x000e240008000800 */
[----:B0-----:R-:W-:-:S09]  /*04e0*/  UISETP.GE.AND UP0, UPT, UR5, 0x1, UPT ;  /* 0x000000010500788c */ /* 0x001fd2000bf06270 */
[----:B------:R-:W-:Y:S05]  /*04f0*/  BRA.U !UP0, `(.L_x_3) ;  /* 0x0000000908507547 */ /* 0x000fea000b800000 */
[----:B------:R-:W-:Y:S01]  /*0500*/  UIADD3 UR4, UPT, UPT, UR5, -0x1, URZ ;  /* 0xffffffff05047890 */ /* 0x000fe2000fffe0ff */
[C---:B------:R-:W-:Y:S01]  /*0510*/  IADD3 R11, PT, PT, R5.reuse, -R2, -R6 ;  /* 0x80000002050b7210 */ /* 0x040fe20007ffe806 */
[----:B------:R-:W-:Y:S01]  /*0520*/  IMAD R9, R5, UR5, RZ ;  /* 0x0000000505097c24 */ /* 0x000fe2000f8e02ff */
[----:B------:R-:W-:Y:S02]  /*0530*/  ULOP3.LUT UR6, UR5, 0xf, URZ, 0xc0, !UPT ;  /* 0x0000000f05067892 */ /* 0x000fe4000f8ec0ff */
[----:B------:R-:W-:Y:S01]  /*0540*/  UISETP.GE.U32.AND UP1, UPT, UR4, 0xf, UPT ;  /* 0x0000000f0400788c */ /* 0x000fe2000bf26070 */
[----:B------:R-:W-:Y:S01]  /*0550*/  IMAD R9, R9, 0x13, RZ ;  /* 0x0000001309097824 */ /* 0x000fe200078e02ff */
[----:B------:R-:W-:Y:S01]  /*0560*/  UISETP.NE.AND UP0, UPT, UR6, URZ, UPT ;  /* 0x000000ff0600728c */ /* 0x000fe2000bf05270 */
[----:B------:R-:W-:Y:S01]  /*0570*/  IMAD R11, R11, UR5, RZ ;  /* 0x000000050b0b7c24 */ /* 0x000fe2000f8e02ff */
[----:B------:R-:W-:Y:S02]  /*0580*/  UMOV UR4, URZ ;  /* 0x000000ff00047c82 */ /* 0x000fe40008000000 */
[----:B------:R-:W-:-:S02]  /*0590*/  SHF.R.S32.HI R18, RZ, 0x1f, R9 ;  /* 0x0000001fff127819 */ /* 0x000fc40000011409 */
[----:B------:R-:W-:Y:S01]  /*05a0*/  SHF.R.S32.HI R20, RZ, 0x1f, R11 ;  /* 0x0000001fff147819 */ /* 0x000fe2000001140b */
[----:B------:R-:W-:Y:S06]  /*05b0*/  BRA.U !UP1, `(.L_x_4) ;  /* 0x0000000109dc7547 */ /* 0x000fec000b800000 */
[----:B------:R-:W0:Y:S01]  /*05c0*/  LDCU.64 UR8, c[0x0][0x3e0] ;  /* 0x00007c00ff0877ac */ /* 0x000e220008000a00 */
[----:B------:R-:W1:Y:S01]  /*05d0*/  LDCU.64 UR12, c[0x0][0x3f0] ;  /* 0x00007e00ff0c77ac */ /* 0x000e620008000a00 */
[----:B------:R-:W-:-:S04]  /*05e0*/  ULOP3.LUT UR4, UR5, 0x7ffffff0, URZ, 0xc0, !UPT ;  /* 0x7ffffff005047892 */ /* 0x000fc8000f8ec0ff */
[----:B------:R-:W-:Y:S01]  /*05f0*/  UIADD3 UR7, UPT, UPT, -UR4, URZ, URZ ;  /* 0x000000ff04077290 */ /* 0x000fe2000fffe1ff */
[----:B0-----:R-:W-:Y:S02]  /*0600*/  LEA R24, P0, R11, UR8, 0x2 ;  /* 0x000000080b187c11 */ /* 0x001fe4000f8010ff */
[----:B-1----:R-:W-:Y:S02]  /*0610*/  LEA R22, P2, R9, UR12, 0x2 ;  /* 0x0000000c09167c11 */ /* 0x002fe4000f8410ff */
[----:B------:R-:W-:Y:S02]  /*0620*/  LEA.HI.X R17, R11, UR9, R20, 0x2, P0 ;  /* 0x000000090b117c11 */ /* 0x000fe400080f1414 */
[----:B------:R-:W-:Y:S02]  /*0630*/  IADD3 R24, P0, PT, R24, 0x20, RZ ;  /* 0x0000002018187810 */ /* 0x000fe40007f1e0ff */
[----:B------:R-:W-:Y:S02]  /*0640*/  IADD3 R22, P3, PT, R22, 0x20, RZ ;  /* 0x0000002016167810 */ /* 0x000fe40007f7e0ff */
[----:B------:R-:W-:Y:S01]  /*0650*/  LEA.HI.X R25, R9, UR13, R18, 0x2, P2 ;  /* 0x0000000d09197c11 */ /* 0x000fe200090f1412 */
[----:B------:R-:W-:-:S04]  /*0660*/  IMAD.X R17, RZ, RZ, R17, P0 ;  /* 0x000000ffff117224 */ /* 0x000fc800000e0611 */
[----:B------:R-:W-:-:S07]  /*0670*/  IMAD.X R25, RZ, RZ, R25, P3 ;  /* 0x000000ffff197224 */ /* 0x000fce00018e0619 */
.L_x_5:
[----:B------:R-:W-:Y:S02]  /*0680*/  IMAD.MOV.U32 R12, RZ, RZ, R24 ;  /* 0x000000ffff0c7224 */ /* 0x000fe400078e0018 */
[----:B------:R-:W-:-:S05]  /*0690*/  IMAD.MOV.U32 R13, RZ, RZ, R17 ;  /* 0x000000ffff0d7224 */ /* 0x000fca00078e0011 */
[----:B------:R-:W2:Y:S01]  /*06a0*/  LDG.E R17, desc[UR10][R12.64+-0x20] ;  /* 0xffffe00a0c117981 */ /* 0x000ea2000c1e1900 */
[----:B-1----:R-:W-:Y:S02]  /*06b0*/  IMAD.MOV.U32 R14, RZ, RZ, R22 ;  /* 0x000000ffff0e7224 */ /* 0x002fe400078e0016 */
[----:B------:R-:W-:-:S05]  /*06c0*/  IMAD.MOV.U32 R15, RZ, RZ, R25 ;  /* 0x000000ffff0f7224 */ /* 0x000fca00078e0019 */
[----:B--2---:R0:W-:Y:S04]  /*06d0*/  STG.E desc[UR10][R14.64+-0x20], R17 ;  /* 0xffffe0110e007986 */ /* 0x0041e8000c10190a */
[----:B------:R-:W2:Y:S04]  /*06e0*/  LDG.E R19, desc[UR10][R12.64+-0x1c] ;  /* 0xffffe40a0c137981 */ /* 0x000ea8000c1e1900 */
[----:B--2---:R1:W-:Y:S04]  /*06f0*/  STG.E desc[UR10][R14.64+-0x1c], R19 ;  /* 0xffffe4130e007986 */ /* 0x0043e8000c10190a */
[----:B------:R-:W2:Y:S04]  /*0700*/  LDG.E R21, desc[UR10][R12.64+-0x18] ;  /* 0xffffe80a0c157981 */ /* 0x000ea8000c1e1900 */
[----:B--2---:R2:W-:Y:S04]  /*0710*/  STG.E desc[UR10][R14.64+-0x18], R21 ;  /* 0xffffe8150e007986 */ /* 0x0045e8000c10190a */
[----:B------:R-:W3:Y:S04]  /*0720*/  LDG.E R23, desc[UR10][R12.64+-0x14] ;  /* 0xffffec0a0c177981 */ /* 0x000ee8000c1e1900 */
[----:B---3--:R3:W-:Y:S04]  /*0730*/  STG.E desc[UR10][R14.64+-0x14], R23 ;  /* 0xffffec170e007986 */ /* 0x0087e8000c10190a */
[----:B------:R-:W4:Y:S04]  /*0740*/  LDG.E R25, desc[UR10][R12.64+-0x10] ;  /* 0xfffff00a0c197981 */ /* 0x000f28000c1e1900 */
[----:B----4-:R4:W-:Y:S04]  /*0750*/  STG.E desc[UR10][R14.64+-0x10], R25 ;  /* 0xfffff0190e007986 */ /* 0x0109e8000c10190a */
[----:B------:R-:W5:Y:S04]  /*0760*/  LDG.E R27, desc[UR10][R12.64+-0xc] ;  /* 0xfffff40a0c1b7981 */ /* 0x000f68000c1e1900 */
[----:B-----5:R5:W-:Y:S04]  /*0770*/  STG.E desc[UR10][R14.64+-0xc], R27 ;  /* 0xfffff41b0e007986 */ /* 0x020be8000c10190a */
[----:B0-----:R-:W2:Y:S04]  /*0780*/  LDG.E R17, desc[UR10][R12.64+-0x8] ;  /* 0xfffff80a0c117981 */ /* 0x001ea8000c1e1900 */
[----:B--2---:R0:W-:Y:S04]  /*0790*/  STG.E desc[UR10][R14.64+-0x8], R17 ;  /* 0xfffff8110e007986 */ /* 0x0041e8000c10190a */
[----:B-1----:R-:W2:Y:S04]  /*07a0*/  LDG.E R19, desc[UR10][R12.64+-0x4] ;  /* 0xfffffc0a0c137981 */ /* 0x002ea8000c1e1900 */
[----:B--2---:R1:W-:Y:S04]  /*07b0*/  STG.E desc[UR10][R14.64+-0x4], R19 ;  /* 0xfffffc130e007986 */ /* 0x0043e8000c10190a */
[----:B------:R-:W2:Y:S04]  /*07c0*/  LDG.E R21, desc[UR10][R12.64] ;  /* 0x0000000a0c157981 */ /* 0x000ea8000c1e1900 */
[----:B--2---:R2:W-:Y:S04]  /*07d0*/  STG.E desc[UR10][R14.64], R21 ;  /* 0x000000150e007986 */ /* 0x0045e8000c10190a */
[----:B---3--:R-:W3:Y:S04]  /*07e0*/  LDG.E R23, desc[UR10][R12.64+0x4] ;  /* 0x0000040a0c177981 */ /* 0x008ee8000c1e1900 */
[----:B---3--:R3:W-:Y:S04]  /*07f0*/  STG.E desc[UR10][R14.64+0x4], R23 ;  /* 0x000004170e007986 */ /* 0x0087e8000c10190a */
[----:B----4-:R-:W4:Y:S04]  /*0800*/  LDG.E R25, desc[UR10][R12.64+0x8] ;  /* 0x0000080a0c197981 */ /* 0x010f28000c1e1900 */
[----:B----4-:R-:W-:Y:S04]  /*0810*/  STG.E desc[UR10][R14.64+0x8], R25 ;  /* 0x000008190e007986 */ /* 0x010fe8000c10190a */
[----:B-----5:R-:W4:Y:S04]  /*0820*/  LDG.E R27, desc[UR10][R12.64+0xc] ;  /* 0x00000c0a0c1b7981 */ /* 0x020f28000c1e1900 */
[----:B----4-:R-:W-:Y:S04]  /*0830*/  STG.E desc[UR10][R14.64+0xc], R27 ;  /* 0x00000c1b0e007986 */ /* 0x010fe8000c10190a */
[----:B0-----:R-:W4:Y:S04]  /*0840*/  LDG.E R17, desc[UR10][R12.64+0x10] ;  /* 0x0000100a0c117981 */ /* 0x001f28000c1e1900 */
[----:B----4-:R0:W-:Y:S04]  /*0850*/  STG.E desc[UR10][R14.64+0x10], R17 ;  /* 0x000010110e007986 */ /* 0x0101e8000c10190a */
[----:B-1----:R-:W4:Y:S04]  /*0860*/  LDG.E R19, desc[UR10][R12.64+0x14] ;  /* 0x0000140a0c137981 */ /* 0x002f28000c1e1900 */
[----:B----4-:R1:W-:Y:S04]  /*0870*/  STG.E desc[UR10][R14.64+0x14], R19 ;  /* 0x000014130e007986 */ /* 0x0103e8000c10190a */
[----:B--2---:R-:W2:Y:S04]  /*0880*/  LDG.E R21, desc[UR10][R12.64+0x18] ;  /* 0x0000180a0c157981 */ /* 0x004ea8000c1e1900 */
[----:B--2---:R1:W-:Y:S04]  /*0890*/  STG.E desc[UR10][R14.64+0x18], R21 ;  /* 0x000018150e007986 */ /* 0x0043e8000c10190a */
[----:B---3--:R-:W2:Y:S01]  /*08a0*/  LDG.E R23, desc[UR10][R12.64+0x1c] ;  /* 0x00001c0a0c177981 */ /* 0x008ea2000c1e1900 */
[----:B------:R-:W-:Y:S01]  /*08b0*/  UIADD3 UR7, UPT, UPT, UR7, 0x10, URZ ;  /* 0x0000001007077890 */ /* 0x000fe2000fffe0ff */
[----:B------:R-:W-:-:S02]  /*08c0*/  IADD3 R24, P0, PT, R12, 0x40, RZ ;  /* 0x000000400c187810 */ /* 0x000fc40007f1e0ff */
[----:B------:R-:W-:Y:S01]  /*08d0*/  IADD3 R22, P2, PT, R14, 0x40, RZ ;  /* 0x000000400e167810 */ /* 0x000fe20007f5e0ff */
[----:B------:R-:W-:Y:S02]  /*08e0*/  UISETP.NE.AND UP1, UPT, UR7, URZ, UPT ;  /* 0x000000ff0700728c */ /* 0x000fe4000bf25270 */
[----:B0-----:R-:W-:Y:S02]  /*08f0*/  IMAD.X R17, RZ, RZ, R13, P0 ;  /* 0x000000ffff117224 */ /* 0x001fe400000e060d */
[----:B------:R-:W-:Y:S01]  /*0900*/  IMAD.X R25, RZ, RZ, R15, P2 ;  /* 0x000000ffff197224 */ /* 0x000fe200010e060f */
[----:B--2---:R1:W-:Y:S04]  /*0910*/  STG.E desc[UR10][R14.64+0x1c], R23 ;  /* 0x00001c170e007986 */ /* 0x0043e8000c10190a */
[----:B------:R-:W-:Y:S05]  /*0920*/  BRA.U UP1, `(.L_x_5) ;  /* 0xfffffffd01547547 */ /* 0x000fea000b83ffff */
.L_x_4:
[----:B------:R-:W-:Y:S05]  /*0930*/  BRA.U !UP0, `(.L_x_3) ;  /* 0x0000000508407547 */ /* 0x000fea000b800000 */
[----:B------:R-:W-:Y:S02]  /*0940*/  UISETP.GE.U32.AND UP0, UPT, UR6, 0x8, UPT ;  /* 0x000000080600788c */ /* 0x000fe4000bf06070 */
[----:B------:R-:W-:-:S04]  /*0950*/  ULOP3.LUT UR7, UR5, 0x7, URZ, 0xc0, !UPT ;  /* 0x0000000705077892 */ /* 0x000fc8000f8ec0ff */
[----:B------:R-:W-:-:S03]  /*0960*/  UISETP.NE.AND UP1, UPT, UR7, URZ, UPT ;  /* 0x000000ff0700728c */ /* 0x000fc6000bf25270 */
[----:B------:R-:W-:Y:S08]  /*0970*/  BRA.U !UP0, `(.L_x_6) ;  /* 0x00000001086c7547 */ /* 0x000ff0000b800000 */
[----:B------:R-:W0:Y:S01]  /*0980*/  LDCU.64 UR8, c[0x0][0x3e0] ;  /* 0x00007c00ff0877ac */ /* 0x000e220008000a00 */
[----:B------:R-:W-:-:S05]  /*0990*/  IADD3 R13, P0, PT, R11, UR4, RZ ;  /* 0x000000040b0d7c10 */ /* 0x000fca000ff1e0ff */
[----:B-1----:R-:W-:Y:S01]  /*09a0*/  IMAD.X R14, RZ, RZ, R20, P0 ;  /* 0x000000ffff0e7224 */ /* 0x002fe200000e0614 */
[----:B0-----:R-:W-:-:S04]  /*09b0*/  LEA R12, P0, R13, UR8, 0x2 ;  /* 0x000000080d0c7c11 */ /* 0x001fc8000f8010ff */
[----:B------:R-:W-:Y:S01]  /*09c0*/  LEA.HI.X R13, R13, UR9, R14, 0x2, P0 ;  /* 0x000000090d0d7c11 */ /* 0x000fe200080f140e */
[----:B------:R-:W0:Y:S04]  /*09d0*/  LDCU.64 UR8, c[0x0][0x3f0] ;  /* 0x00007e00ff0877ac */ /* 0x000e280008000a00 */
[----:B------:R-:W2:Y:S01]  /*09e0*/  LDG.E R17, desc[UR10][R12.64] ;  /* 0x0000000a0c117981 */ /* 0x000ea2000c1e1900 */
[----:B------:R-:W-:-:S05]  /*09f0*/  IADD3 R15, P0, PT, R9, UR4, RZ ;  /* 0x00000004090f7c10 */ /* 0x000fca000ff1e0ff */
[----:B------:R-:W-:Y:S01]  /*0a00*/  IMAD.X R22, RZ, RZ, R18, P0 ;  /* 0x000000ffff167224 */ /* 0x000fe200000e0612 */
[----:B0-----:R-:W-:-:S04]  /*0a10*/  LEA R14, P0, R15, UR8, 0x2 ;  /* 0x000000080f0e7c11 */ /* 0x001fc8000f8010ff */
[----:B------:R-:W-:-:S05]  /*0a20*/  LEA.HI.X R15, R15, UR9, R22, 0x2, P0 ;  /* 0x000000090f0f7c11 */ /* 0x000fca00080f1416 */
[----:B--2---:R0:W-:Y:S04]  /*0a30*/  STG.E desc[UR10][R14.64], R17 ;  /* 0x000000110e007986 */ /* 0x0041e8000c10190a */
[----:B------:R-:W2:Y:S04]  /*0a40*/  LDG.E R19, desc[UR10][R12.64+0x4] ;  /* 0x0000040a0c137981 */ /* 0x000ea8000c1e1900 */
[----:B--2---:R1:W-:Y:S04]  /*0a50*/  STG.E desc[UR10][R14.64+0x4], R19 ;  /* 0x000004130e007986 */ /* 0x0043e8000c10190a */
[----:B------:R-:W2:Y:S04]  /*0a60*/  LDG.E R21, desc[UR10][R12.64+0x8] ;  /* 0x0000080a0c157981 */ /* 0x000ea8000c1e1900 */
[----:B--2---:R2:W-:Y:S04]  /*0a70*/  STG.E desc[UR10][R14.64+0x8], R21 ;  /* 0x000008150e007986 */ /* 0x0045e8000c10190a */
[----:B------:R-:W3:Y:S04]  /*0a80*/  LDG.E R23, desc[UR10][R12.64+0xc] ;  /* 0x00000c0a0c177981 */ /* 0x000ee8000c1e1900 */
[----:B---3--:R2:W-:Y:S04]  /*0a90*/  STG.E desc[UR10][R14.64+0xc], R23 ;  /* 0x00000c170e007986 */ /* 0x0085e8000c10190a */
[----:B------:R-:W3:Y:S04]  /*0aa0*/  LDG.E R25, desc[UR10][R12.64+0x10] ;  /* 0x0000100a0c197981 */ /* 0x000ee8000c1e1900 */
[----:B---3--:R2:W-:Y:S04]  /*0ab0*/  STG.E desc[UR10][R14.64+0x10], R25 ;  /* 0x000010190e007986 */ /* 0x0085e8000c10190a */
[----:B------:R-:W3:Y:S04]  /*0ac0*/  LDG.E R27, desc[UR10][R12.64+0x14] ;  /* 0x0000140a0c1b7981 */ /* 0x000ee8000c1e1900 */
[----:B---3--:R2:W-:Y:S04]  /*0ad0*/  STG.E desc[UR10][R14.64+0x14], R27 ;  /* 0x0000141b0e007986 */ /* 0x0085e8000c10190a */
[----:B0-----:R-:W3:Y:S04]  /*0ae0*/  LDG.E R17, desc[UR10][R12.64+0x18] ;  /* 0x0000180a0c117981 */ /* 0x001ee8000c1e1900 */
[----:B---3--:R2:W-:Y:S04]  /*0af0*/  STG.E desc[UR10][R14.64+0x18], R17 ;  /* 0x000018110e007986 */ /* 0x0085e8000c10190a */
[----:B-1----:R-:W3:Y:S01]  /*0b00*/  LDG.E R19, desc[UR10][R12.64+0x1c] ;  /* 0x00001c0a0c137981 */ /* 0x002ee2000c1e1900 */
[----:B------:R-:W-:-:S03]  /*0b10*/  UIADD3 UR4, UPT, UPT, UR4, 0x8, URZ ;  /* 0x0000000804047890 */ /* 0x000fc6000fffe0ff */
[----:B---3--:R2:W-:Y:S09]  /*0b20*/  STG.E desc[UR10][R14.64+0x1c], R19 ;  /* 0x00001c130e007986 */ /* 0x0085f2000c10190a */
.L_x_6:
[----:B------:R-:W-:Y:S05]  /*0b30*/  BRA.U !UP1, `(.L_x_3) ;  /* 0x0000000109c07547 */ /* 0x000fea000b800000 */
[----:B------:R-:W-:Y:S02]  /*0b40*/  UISETP.GE.U32.AND UP0, UPT, UR7, 0x4, UPT ;  /* 0x000000040700788c */ /* 0x000fe4000bf06070 */
[----:B------:R-:W-:-:S04]  /*0b50*/  ULOP3.LUT UR5, UR5, 0x3, URZ, 0xc0, !UPT ;  /* 0x0000000305057892 */ /* 0x000fc8000f8ec0ff */
[----:B------:R-:W-:-:S03]  /*0b60*/  UISETP.NE.AND UP1, UPT, UR5, URZ, UPT ;  /* 0x000000ff0500728c */ /* 0x000fc6000bf25270 */
[----:B------:R-:W-:Y:S08]  /*0b70*/  BRA.U !UP0, `(.L_x_7) ;  /* 0x00000001084c7547 */ /* 0x000ff0000b800000 */
[----:B------:R-:W0:Y:S01]  /*0b80*/  LDCU.64 UR6, c[0x0][0x3e0] ;  /* 0x00007c00ff0677ac */ /* 0x000e220008000a00 */
[----:B------:R-:W-:-:S05]  /*0b90*/  IADD3 R13, P0, PT, R11, UR4, RZ ;  /* 0x000000040b0d7c10 */ /* 0x000fca000ff1e0ff */
[----:B-12---:R-:W-:Y:S01]  /*0ba0*/  IMAD.X R14, RZ, RZ, R20, P0 ;  /* 0x000000ffff0e7224 */ /* 0x006fe200000e0614 */
        /* <DEDUP_REMOVED lines=13> */
[----:B------:R-:W2:Y:S01]  /*0c80*/  LDG.E R23, desc[UR10][R12.64+0xc] ;  /* 0x00000c0a0c177981 */ /* 0x000ea2000c1e1900 */
[----:B------:R-:W-:-:S03]  /*0c90*/  UIADD3 UR4, UPT, UPT, UR4, 0x4, URZ ;  /* 0x0000000404047890 */ /* 0x000fc6000fffe0ff */
[----:B--2---:R0:W-:Y:S09]  /*0ca0*/  STG.E desc[UR10][R14.64+0xc], R23 ;  /* 0x00000c170e007986 */ /* 0x0041f2000c10190a */
.L_x_7:
[----:B------:R-:W-:Y:S05]  /*0cb0*/  BRA.U !UP1, `(.L_x_3) ;  /* 0x0000000109607547 */ /* 0x000fea000b800000 */
[----:B------:R-:W3:Y:S01]  /*0cc0*/  LDCU.64 UR6, c[0x0][0x3f0] ;  /* 0x00007e00ff0677ac */ /* 0x000ee20008000a00 */
[----:B------:R-:W-:Y:S02]  /*0cd0*/  IADD3 R12, P0, PT, R9, UR4, RZ ;  /* 0x00000004090c7c10 */ /* 0x000fe4000ff1e0ff */
[----:B012---:R-:W-:Y:S01]  /*0ce0*/  IADD3 R14, P3, PT, R11, UR4, RZ ;  /* 0x000000040b0e7c10 */ /* 0x007fe2000ff7e0ff */
[----:B------:R-:W0:Y:S02]  /*0cf0*/  LDCU.64 UR8, c[0x0][0x3e0] ;  /* 0x00007c00ff0877ac */ /* 0x000e240008000a00 */
[----:B------:R-:W-:Y:S02]  /*0d00*/  IMAD.X R13, RZ, RZ, R18, P0 ;  /* 0x000000ffff0d7224 */ /* 0x000fe400000e0612 */
[----:B------:R-:W-:Y:S01]  /*0d10*/  IMAD.X R9, RZ, RZ, R20, P3 ;  /* 0x000000ffff097224 */ /* 0x000fe200018e0614 */
[----:B------:R-:W-:Y:S01]  /*0d20*/  UIADD3 UR5, UPT, UPT, -UR5, URZ, URZ ;  /* 0x000000ff05057290 */ /* 0x000fe2000fffe1ff */
[----:B---3--:R-:W-:-:S02]  /*0d30*/  LEA R15, P2, R12, UR6, 0x2 ;  /* 0x000000060c0f7c11 */ /* 0x008fc4000f8410ff */
[----:B0-----:R-:W-:Y:S02]  /*0d40*/  LEA R11, P4, R14, UR8, 0x2 ;  /* 0x000000080e0b7c11 */ /* 0x001fe4000f8810ff */
[----:B------:R-:W-:Y:S02]  /*0d50*/  LEA.HI.X R18, R12, UR7, R13, 0x2, P2 ;  /* 0x000000070c127c11 */ /* 0x000fe400090f140d */
[----:B------:R-:W-:-:S09]  /*0d60*/  LEA.HI.X R14, R14, UR9, R9, 0x2, P4 ;  /* 0x000000090e0e7c11 */ /* 0x000fd2000a0f1409 */
.L_x_8:
[----:B---3--:R-:W-:Y:S02]  /*0d70*/  IMAD.MOV.U32 R12, RZ, RZ, R11 ;  /* 0x000000ffff0c7224 */ /* 0x008fe400078e000b */
[----:B------:R-:W-:-:S05]  /*0d80*/  IMAD.MOV.U32 R13, RZ, RZ, R14 ;  /* 0x000000ffff0d7224 */ /* 0x000fca00078e000e */
[----:B------:R0:W2:Y:S01]  /*0d90*/  LDG.E R9, desc[UR10][R12.64] ;  /* 0x0000000a0c097981 */ /* 0x0000a2000c1e1900 */
[----:B------:R-:W-:Y:S01]  /*0da0*/  UIADD3 UR5, UPT, UPT, UR5, 0x1, URZ ;  /* 0x0000000105057890 */ /* 0x000fe2000fffe0ff */
[----:B------:R-:W-:-:S03]  /*0db0*/  IADD3 R11, P2, PT, R11, 0x4, RZ ;  /* 0x000000040b0b7810 */ /* 0x000fc60007f5e0ff */
[----:B------:R-:W-:Y:S02]  /*0dc0*/  UISETP.NE.AND UP0, UPT, UR5, URZ, UPT ;  /* 0x000000ff0500728c */ /* 0x000fe4000bf05270 */
[----:B------:R-:W-:Y:S02]  /*0dd0*/  IMAD.X R14, RZ, RZ, R14, P2 ;  /* 0x000000ffff0e7224 */ /* 0x000fe400010e060e */
[----:B0-----:R-:W-:Y:S01]  /*0de0*/  IMAD.MOV.U32 R12, RZ, RZ, R15 ;  /* 0x000000ffff0c7224 */ /* 0x001fe200078e000f */
[----:B------:R-:W-:Y:S01]  /*0df0*/  IADD3 R15, P0, PT, R15, 0x4, RZ ;  /* 0x000000040f0f7810 */ /* 0x000fe20007f1e0ff */
[----:B------:R-:W-:-:S04]  /*0e00*/  IMAD.MOV.U32 R13, RZ, RZ, R18 ;  /* 0x000000ffff0d7224 */ /* 0x000fc800078e0012 */
[----:B------:R-:W-:Y:S01]  /*0e10*/  IMAD.X R18, RZ, RZ, R18, P0 ;  /* 0x000000ffff127224 */ /* 0x000fe200000e0612 */
[----:B--2---:R3:W-:Y:S01]  /*0e20*/  STG.E desc[UR10][R12.64], R9 ;  /* 0x000000090c007986 */ /* 0x0047e2000c10190a */
[----:B------:R-:W-:Y:S06]  /*0e30*/  BRA.U UP0, `(.L_x_8) ;  /* 0xfffffffd00cc7547 */ /* 0x000fec000b83ffff */
.L_x_3:
[----:B------:R-:W-:Y:S05]  /*0e40*/  BSYNC.RECONVERGENT B1 ;  /* 0x0000000000017941 */ /* 0x000fea0003800200 */
.L_x_2:
[----:B------:R-:W-:Y:S01]  /*0e50*/  BAR.SYNC.DEFER_BLOCKING 0x0 ;  /* 0x0000000000007b1d */ /* 0x000fe20000010000 */
[----:B------:R-:W-:-:S04]  /*0e60*/  ISETP.NE.AND P0, PT, R0, RZ, PT ;  /* 0x000000ff0000720c */ /* 0x000fc80003f05270 */
[----:B------:R-:W-:Y:S01]  /*0e70*/  ISETP.LT.U32.OR P2, PT, R5, R6, !P0 ;  /* 0x000000060500720c */ /* 0x000fe20004741470 */
[----:B------:R-:W-:-:S12]  /*0e80*/  BSSY.RECONVERGENT B1, `(.L_x_9) ;  /* 0x000009b000017945 */ /* 0x000fd80003800200 */
[----:B------:R-:W-:Y:S05]  /*0e90*/  @P2 BRA `(.L_x_10) ;  /* 0x0000000800642947 */ /* 0x000fea0003800000 */
[----:B------:R-:W3:Y:S02]  /*0ea0*/  LDCU UR5, c[0x0][0x384] ;  /* 0x00007080ff0577ac */ /* 0x000ee40008000800 */
[----:B---3--:R-:W-:Y:S01]  /*0eb0*/  IMAD R9, R5, UR5, RZ ;  /* 0x0000000505097c24 */ /* 0x008fe2000f8e02ff */
[----:B------:R-:W-:Y:S02]  /*0ec0*/  UISETP.GE.AND UP0, UPT, UR5, 0x1, UPT ;  /* 0x000000010500788c */ /* 0x000fe4000bf06270 */
[----:B------:R-:W-:Y:S01]  /*0ed0*/  USHF.R.S32.HI UR4, URZ, 0x1f, UR5 ;  /* 0x0000001fff047899 */ /* 0x000fe20008011405 */
[----:B------:R-:W-:-:S05]  /*0ee0*/  IMAD R18, R9, 0x13, RZ ;  /* 0x0000001309127824 */ /* 0x000fca00078e02ff */
[----:B------:R-:W-:-:S04]  /*0ef0*/  IADD3 R9, P2, PT, R18, UR5, RZ ;  /* 0x0000000512097c10 */ /* 0x000fc8000ff5e0ff */
[----:B------:R-:W-:Y:S01]  /*0f00*/  LEA.HI.X.SX32 R18, R18, UR4, 0x1, P2 ;  /* 0x0000000412127c11 */ /* 0x000fe200090f0eff */
[----:B------:R-:W-:Y:S08]  /*0f10*/  BRA.U !UP0, `(.L_x_10) ;  /* 0x0000000908447547 */ /* 0x000ff0000b800000 */
[----:B------:R-:W-:Y:S01]  /*0f20*/  UIADD3 UR4, UPT, UPT, UR5, -0x1, URZ ;  /* 0xffffffff05047890 */ /* 0x000fe2000fffe0ff */
[----:B------:R-:W-:Y:S01]  /*0f30*/  IMAD.IADD R11, R5, 0x1, R16 ;  /* 0x00000001050b7824 */ /* 0x000fe200078e0210 */
[----:B------:R-:W-:Y:S02]  /*0f40*/  ULOP3.LUT UR7, UR5, 0xf, URZ, 0xc0, !UPT ;  /* 0x0000000f05077892 */ /* 0x000fe4000f8ec0ff */
[----:B------:R-:W-:Y:S01]  /*0f50*/  UISETP.GE.U32.AND UP1, UPT, UR4, 0xf, UPT ;  /* 0x0000000f0400788c */ /* 0x000fe2000bf26070 */
[----:B------:R-:W-:Y:S01]  /*0f60*/  IMAD R11, R11, UR5, RZ ;  /* 0x000000050b0b7c24 */ /* 0x000fe2000f8e02ff */
[----:B------:R-:W-:Y:S01]  /*0f70*/  UISETP.NE.AND UP0, UPT, UR7, URZ, UPT ;  /* 0x000000ff0700728c */ /* 0x000fe2000bf05270 */
[----:B------:R-:W-:-:S03]  /*0f80*/  UMOV UR4, URZ ;  /* 0x000000ff00047c82 */ /* 0x000fc60008000000 */
[----:B------:R-:W-:-:S03]  /*0f90*/  SHF.R.S32.HI R16, RZ, 0x1f, R11 ;  /* 0x0000001fff107819 */ /* 0x000fc6000001140b */
[----:B------:R-:W-:Y:S05]  /*0fa0*/  BRA.U !UP1, `(.L_x_11) ;  /* 0x0000000109dc7547 */ /* 0x000fea000b800000 */
[----:B------:R-:W3:Y:S01]  /*0fb0*/  LDCU.64 UR8, c[0x0][0x3e0] ;  /* 0x00007c00ff0877ac */ /* 0x000ee20008000a00 */
[----:B------:R-:W4:Y:S01]  /*0fc0*/  LDCU.64 UR12, c[0x0][0x3f0] ;  /* 0x00007e00ff0c77ac */ /* 0x000f220008000a00 */
[----:B------:R-:W-:-:S04]  /*0fd0*/  ULOP3.LUT UR4, UR5, 0x7ffffff0, URZ, 0xc0, !UPT ;  /* 0x7ffffff005047892 */ /* 0x000fc8000f8ec0ff */
[----:B------:R-:W-:Y:S01]  /*0fe0*/  UIADD3 UR6, UPT, UPT, -UR4, URZ, URZ ;  /* 0x000000ff04067290 */ /* 0x000fe2000fffe1ff */
[----:B---3--:R-:W-:Y:S02]  /*0ff0*/  LEA R22, P2, R11, UR8, 0x2 ;  /* 0x000000080b167c11 */ /* 0x008fe4000f8410ff */
[----:B----4-:R-:W-:Y:S02]  /*1000*/  LEA R20, P3, R9, UR12, 0x2 ;  /* 0x0000000c09147c11 */ /* 0x010fe4000f8610ff */
[----:B0-2---:R-:W-:Y:S02]  /*1010*/  LEA.HI.X R17, R11, UR9, R16, 0x2, P2 ;  /* 0x000000090b117c11 */ /* 0x005fe400090f1410 */
[----:B------:R-:W-:Y:S02]  /*1020*/  IADD3 R22, P2, PT, R22, 0x20, RZ ;  /* 0x0000002016167810 */ /* 0x000fe40007f5e0ff */
[----:B------:R-:W-:Y:S02]  /*1030*/  IADD3 R20, P4, PT, R20, 0x20, RZ ;  /* 0x0000002014147810 */ /* 0x000fe40007f9e0ff */
[----:B------:R-:W-:Y:S01]  /*1040*/  LEA.HI.X R25, R9, UR13, R18, 0x2, P3 ;  /* 0x0000000d09197c11 */ /* 0x000fe200098f1412 */
[----:B------:R-:W-:-:S04]  /*1050*/  IMAD.X R17, RZ, RZ, R17, P2 ;  /* 0x000000ffff117224 */ /* 0x000fc800010e0611 */
[----:B------:R-:W-:-:S07]  /*1060*/  IMAD.X R25, RZ, RZ, R25, P4 ;  /* 0x000000ffff197224 */ /* 0x000fce00020e0619 */
.L_x_12:
[----:B------:R-:W-:Y:S02]  /*1070*/  IMAD.MOV.U32 R12, RZ, RZ, R22 ;  /* 0x000000ffff0c7224 */ /* 0x000fe400078e0016 */
[----:B------:R-:W-:-:S05]  /*1080*/  IMAD.MOV.U32 R13, RZ, RZ, R17 ;  /* 0x000000ffff0d7224 */ /* 0x000fca00078e0011 */
[----:B------:R-:W2:Y:S01]  /*1090*/  LDG.E R17, desc[UR10][R12.64+-0x20] ;  /* 0xffffe00a0c117981 */ /* 0x000ea2000c1e1900 */
[----:B-1--4-:R-:W-:Y:S02]  /*10a0*/  IMAD.MOV.U32 R14, RZ, RZ, R20 ;  /* 0x000000ffff0e7224 */ /* 0x012fe400078e0014 */
        /* <DEDUP_REMOVED lines=39> */
.L_x_11:
[----:B------:R-:W-:Y:S05]  /*1320*/  BRA.U !UP0, `(.L_x_10) ;  /* 0x0000000508407547 */ /* 0x000fea000b800000 */
[----:B------:R-:W-:Y:S02]  /*1330*/  UISETP.GE.U32.AND UP0, UPT, UR7, 0x8, UPT ;  /* 0x000000080700788c */ /* 0x000fe4000bf06070 */
[----:B------:R-:W-:-:S04]  /*1340*/  ULOP3.LUT UR6, UR5, 0x7, URZ, 0xc0, !UPT ;  /* 0x0000000705067892 */ /* 0x000fc8000f8ec0ff */
[----:B------:R-:W-:-:S03]  /*1350*/  UISETP.NE.AND UP1, UPT, UR6, URZ, UPT ;  /* 0x000000ff0600728c */ /* 0x000fc6000bf25270 */
[----:B------:R-:W-:Y:S08]  /*1360*/  BRA.U !UP0, `(.L_x_13) ;  /* 0x00000001086c7547 */ /* 0x000ff0000b800000 */
[----:B------:R-:W3:Y:S01]  /*1370*/  LDCU.64 UR8, c[0x0][0x3e0] ;  /* 0x00007c00ff0877ac */ /* 0x000ee20008000a00 */
[----:B------:R-:W-:-:S05]  /*1380*/  IADD3 R13, P2, PT, R11, UR4, RZ ;  /* 0x000000040b0d7c10 */ /* 0x000fca000ff5e0ff */
[----:B012-4-:R-:W-:Y:S01]  /*1390*/  IMAD.X R14, RZ, RZ, R16, P2 ;  /* 0x000000ffff0e7224 */ /* 0x017fe200010e0610 */
[----:B---3--:R-:W-:-:S04]  /*13a0*/  LEA R12, P2, R13, UR8, 0x2 ;  /* 0x000000080d0c7c11 */ /* 0x008fc8000f8410ff */
        /* <DEDUP_REMOVED lines=18> */
[----:B0-----:R-:W2:Y:S04]  /*14d0*/  LDG.E R17, desc[UR10][R12.64+0x18] ;  /* 0x0000180a0c117981 */ /* 0x001ea8000c1e1900 */
[----:B--2---:R3:W-:Y:S04]  /*14e0*/  STG.E desc[UR10][R14.64+0x18], R17 ;  /* 0x000018110e007986 */ /* 0x0047e8000c10190a */
[----:B-1----:R-:W2:Y:S01]  /*14f0*/  LDG.E R19, desc[UR10][R12.64+0x1c] ;  /* 0x00001c0a0c137981 */ /* 0x002ea2000c1e1900 */
[----:B------:R-:W-:-:S03]  /*1500*/  UIADD3 UR4, UPT, UPT, UR4, 0x8, URZ ;  /* 0x0000000804047890 */ /* 0x000fc6000fffe0ff */
[----:B--2---:R3:W-:Y:S09]  /*1510*/  STG.E desc[UR10][R14.64+0x1c], R19 ;  /* 0x00001c130e007986 */ /* 0x0047f2000c10190a */
.L_x_13:
[----:B------:R-:W-:Y:S05]  /*1520*/  BRA.U !UP1, `(.L_x_10) ;  /* 0x0000000109c07547 */ /* 0x000fea000b800000 */
[----:B------:R-:W-:Y:S02]  /*1530*/  UISETP.GE.U32.AND UP0, UPT, UR6, 0x4, UPT ;  /* 0x000000040600788c */ /* 0x000fe4000bf06070 */
[----:B------:R-:W-:-:S04]  /*1540*/  ULOP3.LUT UR5, UR5, 0x3, URZ, 0xc0, !UPT ;  /* 0x0000000305057892 */ /* 0x000fc8000f8ec0ff */
[----:B------:R-:W-:-:S03]  /*1550*/  UISETP.NE.AND UP1, UPT, UR5, URZ, UPT ;  /* 0x000000ff0500728c */ /* 0x000fc6000bf25270 */
[----:B------:R-:W-:Y:S08]  /*1560*/  BRA.U !UP0, `(.L_x_14) ;  /* 0x00000001084c7547 */ /* 0x000ff0000b800000 */
[----:B------:R-:W5:Y:S01]  /*1570*/  LDCU.64 UR6, c[0x0][0x3e0] ;  /* 0x00007c00ff0677ac */ /* 0x000f620008000a00 */
[----:B------:R-:W-:-:S05]  /*1580*/  IADD3 R13, P2, PT, R11, UR4, RZ ;  /* 0x000000040b0d7c10 */ /* 0x000fca000ff5e0ff */
[----:B01234-:R-:W-:Y:S01]  /*1590*/  IMAD.X R14, RZ, RZ, R16, P2 ;  /* 0x000000ffff0e7224 */ /* 0x01ffe200010e0610 */
[----:B-----5:R-:W-:-:S04]  /*15a0*/  LEA R12, P2, R13, UR6, 0x2 ;  /* 0x000000060d0c7c11 */ /* 0x020fc8000f8410ff */
        /* <DEDUP_REMOVED lines=15> */
.L_x_14:
[----:B------:R-:W-:Y:S05]  /*16a0*/  BRA.U !UP1, `(.L_x_10) ;  /* 0x0000000109607547 */ /* 0x000fea000b800000 */
[----:B------:R-:W5:Y:S01]  /*16b0*/  LDCU.64 UR6, c[0x0][0x3f0] ;  /* 0x00007e00ff0677ac */ /* 0x000f620008000a00 */
[----:B------:R-:W-:Y:S02]  /*16c0*/  IADD3 R12, P2, PT, R9, UR4, RZ ;  /* 0x00000004090c7c10 */ /* 0x000fe4000ff5e0ff */
[----:B01234-:R-:W-:Y:S01]  /*16d0*/  IADD3 R14, P4, PT, R11, UR4, RZ ;  /* 0x000000040b0e7c10 */ /* 0x01ffe2000ff9e0ff */
[----:B------:R-:W0:Y:S02]  /*16e0*/  LDCU.64 UR8, c[0x0][0x3e0] ;  /* 0x00007c00ff0877ac */ /* 0x000e240008000a00 */
[----:B------:R-:W-:Y:S02]  /*16f0*/  IMAD.X R13, RZ, RZ, R18, P2 ;  /* 0x000000ffff0d7224 */ /* 0x000fe400010e0612 */
[----:B------:R-:W-:Y:S01]  /*1700*/  IMAD.X R9, RZ, RZ, R16, P4 ;  /* 0x000000ffff097224 */ /* 0x000fe200020e0610 */
[----:B------:R-:W-:Y:S01]  /*1710*/  UIADD3 UR4, UPT, UPT, -UR5, URZ, URZ ;  /* 0x000000ff05047290 */ /* 0x000fe2000fffe1ff */
[----:B-----5:R-:W-:-:S02]  /*1720*/  LEA R15, P3, R12, UR6, 0x2 ;  /* 0x000000060c0f7c11 */ /* 0x020fc4000f8610ff */
[----:B0-----:R-:W-:Y:S02]  /*1730*/  LEA R11, P5, R14, UR8, 0x2 ;  /* 0x000000080e0b7c11 */ /* 0x001fe4000f8a10ff */
[----:B------:R-:W-:Y:S02]  /*1740*/  LEA.HI.X R16, R12, UR7, R13, 0x2, P3 ;  /* 0x000000070c107c11 */ /* 0x000fe400098f140d */
[----:B------:R-:W-:-:S09]  /*1750*/  LEA.HI.X R14, R14, UR9, R9, 0x2, P5 ;  /* 0x000000090e0e7c11 */ /* 0x000fd2000a8f1409 */
.L_x_15:
[----:B0-----:R-:W-:Y:S02]  /*1760*/  IMAD.MOV.U32 R12, RZ, RZ, R11 ;  /* 0x000000ffff0c7224 */ /* 0x001fe400078e000b */
        /* <DEDUP_REMOVED lines=12> */
.L_x_10:
[----:B------:R-:W-:Y:S05]  /*1830*/  BSYNC.RECONVERGENT B1 ;  /* 0x0000000000017941 */ /* 0x000fea0003800200 */
.L_x_9:
[----:B------:R-:W-:Y:S01]  /*1840*/  ISETP.GE.U32.AND P2, PT, R5, R6, PT ;  /* 0x000000060500720c */ /* 0x000fe20003f46070 */
[----:B------:R-:W-:-:S12]  /*1850*/  BSSY.RECONVERGENT B1, `(.L_x_16) ;  /* 0x000009c000017945 */ /* 0x000fd80003800200 */
[----:B------:R-:W-:Y:S05]  /*1860*/  @!P2 BRA `(.L_x_17) ;  /* 0x000000080068a947 */ /* 0x000fea0003800000 */
[----:B------:R-:W0:Y:S02]  /*1870*/  LDCU UR5, c[0x0][0x384] ;  /* 0x00007080ff0577ac */ /* 0x000e240008000800 */
[----:B0--3--:R-:W-:Y:S01]  /*1880*/  IMAD R9, R5, UR5, RZ ;  /* 0x0000000505097c24 */ /* 0x009fe2000f8e02ff */
[----:B------:R-:W-:Y:S02]  /*1890*/  UISETP.GE.AND UP0, UPT, UR5, 0x1, UPT ;  /* 0x000000010500788c */ /* 0x000fe4000bf06270 */
[----:B------:R-:W-:Y:S01]  /*18a0*/  USHF.L.U32 UR4, UR5, 0x1, URZ ;  /* 0x0000000105047899 */ /* 0x000fe200080006ff */
[----:B------:R-:W-:-:S03]  /*18b0*/  IMAD R16, R9, 0x13, RZ ;  /* 0x0000001309107824 */ /* 0x000fc600078e02ff */
[----:B------:R-:W-:Y:S02]  /*18c0*/  USHF.R.S32.HI UR6, URZ, 0x1f, UR4 ;  /* 0x0000001fff067899 */ /* 0x000fe40008011404 */
[----:B------:R-:W-:-:S04]  /*18d0*/  IADD3 R9, P2, PT, R16, UR4, RZ ;  /* 0x0000000410097c10 */ /* 0x000fc8000ff5e0ff */
[----:B------:R-:W-:Y:S01]  /*18e0*/  LEA.HI.X.SX32 R16, R16, UR6, 0x1, P2 ;  /* 0x0000000610107c11 */ /* 0x000fe200090f0eff */
[----:B------:R-:W-:Y:S08]  /*18f0*/  BRA.U !UP0, `(.L_x_17) ;  /* 0x0000000908447547 */ /* 0x000ff0000b800000 */
[----:B------:R-:W-:Y:S01]  /*1900*/  UIADD3 UR4, UPT, UPT, UR5, -0x1, URZ ;  /* 0xffffffff05047890 */ /* 0x000fe2000fffe0ff */
[----:B------:R-:W-:Y:S01]  /*1910*/  IMAD.IADD R11, R5, 0x1, -R6 ;  /* 0x00000001050b7824 */ /* 0x000fe200078e0a06 */
[----:B------:R-:W-:Y:S02]  /*1920*/  ULOP3.LUT UR7, UR5, 0xf, URZ, 0xc0, !UPT ;  /* 0x0000000f05077892 */ /* 0x000fe4000f8ec0ff */
[----:B------:R-:W-:Y:S01]  /*1930*/  UISETP.GE.U32.AND UP1, UPT, UR4, 0xf, UPT ;  /* 0x0000000f0400788c */ /* 0x000fe2000bf26070 */
[----:B------:R-:W-:Y:S01]  /*1940*/  IMAD R11, R11, UR5, RZ ;  /* 0x000000050b0b7c24 */ /* 0x000fe2000f8e02ff */
[----:B------:R-:W-:Y:S01]  /*1950*/  UISETP.NE.AND UP0, UPT, UR7, URZ, UPT ;  /* 0x000000ff0700728c */ /* 0x000fe2000bf05270 */
[----:B------:R-:W-:-:S03]  /*1960*/  UMOV UR4, URZ ;  /* 0x000000ff00047c82 */ /* 0x000fc60008000000 */
[----:B------:R-:W-:-:S03]  /*1970*/  SHF.R.S32.HI R18, RZ, 0x1f, R11 ;  /* 0x0000001fff127819 */ /* 0x000fc6000001140b */
[----:B------:R-:W-:Y:S05]  /*1980*/  BRA.U !UP1, `(.L_x_18) ;  /* 0x0000000109dc7547 */ /* 0x000fea000b800000 */
[----:B------:R-:W0:Y:S01]  /*1990*/  LDCU.64 UR8, c[0x0][0x3e0] ;  /* 0x00007c00ff0877ac */ /* 0x000e220008000a00 */
[----:B------:R-:W3:Y:S01]  /*19a0*/  LDCU.64 UR12, c[0x0][0x3f0] ;  /* 0x00007e00ff0c77ac */ /* 0x000ee20008000a00 */
[----:B------:R-:W-:-:S04]  /*19b0*/  ULOP3.LUT UR4, UR5, 0x7ffffff0, URZ, 0xc0, !UPT ;  /* 0x7ffffff005047892 */ /* 0x000fc8000f8ec0ff */
[----:B------:R-:W-:Y:S01]  /*19c0*/  UIADD3 UR6, UPT, UPT, -UR4, URZ, URZ ;  /* 0x000000ff04067290 */ /* 0x000fe2000fffe1ff */
[----:B0-----:R-:W-:Y:S02]  /*19d0*/  LEA R22, P2, R11, UR8, 0x2 ;  /* 0x000000080b167c11 */ /* 0x001fe4000f8410ff */
[----:B---3--:R-:W-:Y:S02]  /*19e0*/  LEA R20, P3, R9, UR12, 0x2 ;  /* 0x0000000c09147c11 */ /* 0x008fe4000f8610ff */
[----:B--2---:R-:W-:Y:S02]  /*19f0*/  LEA.HI.X R17, R11, UR9, R18, 0x2, P2 ;  /* 0x000000090b117c11 */ /* 0x004fe400090f1412 */
[----:B------:R-:W-:Y:S02]  /*1a00*/  IADD3 R22, P2, PT, R22, 0x20, RZ ;  /* 0x0000002016167810 */ /* 0x000fe40007f5e0ff */
[----:B------:R-:W-:Y:S02]  /*1a10*/  IADD3 R20, P4, PT, R20, 0x20, RZ ;  /* 0x0000002014147810 */ /* 0x000fe40007f9e0ff */
[----:B------:R-:W-:Y:S01]  /*1a20*/  LEA.HI.X R25, R9, UR13, R16, 0x2, P3 ;  /* 0x0000000d09197c11 */ /* 0x000fe200098f1410 */
[----:B------:R-:W-:-:S04]  /*1a30*/  IMAD.X R17, RZ, RZ, R17, P2 ;  /* 0x000000ffff117224 */ /* 0x000fc800010e0611 */
[----:B------:R-:W-:-:S07]  /*1a40*/  IMAD.X R25, RZ, RZ, R25, P4 ;  /* 0x000000ffff197224 */ /* 0x000fce00020e0619 */
.L_x_19:
        /* <DEDUP_REMOVED lines=43> */
.L_x_18:
[----:B------:R-:W-:Y:S05]  /*1d00*/  BRA.U !UP0, `(.L_x_17) ;  /* 0x0000000508407547 */ /* 0x000fea000b800000 */
[----:B------:R-:W-:Y:S02]  /*1d10*/  UISETP.GE.U32.AND UP0, UPT, UR7, 0x8, UPT ;  /* 0x000000080700788c */ /* 0x000fe4000bf06070 */
[----:B------:R-:W-:-:S04]  /*1d20*/  ULOP3.LUT UR6, UR5, 0x7, URZ, 0xc0, !UPT ;  /* 0x0000000705067892 */ /* 0x000fc8000f8ec0ff */
[----:B------:R-:W-:-:S03]  /*1d30*/  UISETP.NE.AND UP1, UPT, UR6, URZ, UPT ;  /* 0x000000ff0600728c */ /* 0x000fc6000bf25270 */
[----:B------:R-:W-:Y:S08]  /*1d40*/  BRA.U !UP0, `(.L_x_20) ;  /* 0x00000001086c7547 */ /* 0x000ff0000b800000 */
[----:B------:R-:W0:Y:S01]  /*1d50*/  LDCU.64 UR8, c[0x0][0x3e0] ;  /* 0x00007c00ff0877ac */ /* 0x000e220008000a00 */
[----:B------:R-:W-:-:S05]  /*1d60*/  IADD3 R13, P2, PT, R11, UR4, RZ ;  /* 0x000000040b0d7c10 */ /* 0x000fca000ff5e0ff */
[----:B-12-4-:R-:W-:Y:S01]  /*1d70*/  IMAD.X R14, RZ, RZ, R18, P2 ;  /* 0x000000ffff0e7224 */ /* 0x016fe200010e0612 */
        /* <DEDUP_REMOVED lines=24> */
.L_x_20:
[----:B------:R-:W-:Y:S05]  /*1f00*/  BRA.U !UP1, `(.L_x_17) ;  /* 0x0000000109c07547 */ /* 0x000fea000b800000 */
[----:B------:R-:W-:Y:S02]  /*1f10*/  UISETP.GE.U32.AND UP0, UPT, UR6, 0x4, UPT ;  /* 0x000000040600788c */ /* 0x000fe4000bf06070 */
[----:B------:R-:W-:-:S04]  /*1f20*/  ULOP3.LUT UR5, UR5, 0x3, URZ, 0xc0, !UPT ;  /* 0x0000000305057892 */ /* 0x000fc8000f8ec0ff */
[----:B------:R-:W-:-:S03]  /*1f30*/  UISETP.NE.AND UP1, UPT, UR5, URZ, UPT ;  /* 0x000000ff0500728c */ /* 0x000fc6000bf25270 */
[----:B------:R-:W-:Y:S08]  /*1f40*/  BRA.U !UP0, `(.L_x_21) ;  /* 0x00000001084c7547 */ /* 0x000ff0000b800000 */
[----:B------:R-:W0:Y:S01]  /*1f50*/  LDCU.64 UR6, c[0x0][0x3e0] ;  /* 0x00007c00ff0677ac */ /* 0x000e220008000a00 */
[----:B------:R-:W-:-:S05]  /*1f60*/  IADD3 R13, P2, PT, R11, UR4, RZ ;  /* 0x000000040b0d7c10 */ /* 0x000fca000ff5e0ff */
[----:B-1234-:R-:W-:Y:S01]  /*1f70*/  IMAD.X R14, RZ, RZ, R18, P2 ;  /* 0x000000ffff0e7224 */ /* 0x01efe200010e0612 */
        /* <DEDUP_REMOVED lines=16> */
.L_x_21:
        /* <DEDUP_REMOVED lines=12> */
.L_x_22:
        /* <DEDUP_REMOVED lines=13> */
.L_x_17:
[----:B------:R-:W-:Y:S05]  /*2210*/  BSYNC.RECONVERGENT B1 ;  /* 0x0000000000017941 */ /* 0x000fea0003800200 */
.L_x_16:
[----:B0--3--:R-:W-:Y:S01]  /*2220*/  VIADD R9, R2, 0xffffffff ;  /* 0xffffffff02097836 */ /* 0x009fe20000000000 */
[----:B------:R-:W-:Y:S04]  /*2230*/  BSSY.RECONVERGENT B1, `(.L_x_23) ;  /* 0x000009e000017945 */ /* 0x000fe80003800200 */
[----:B------:R-:W-:-:S04]  /*2240*/  ISETP.GE.U32.AND P2, PT, R0, R9, PT ;  /* 0x000000090000720c */ /* 0x000fc80003f46070 */
[----:B------:R-:W-:-:S13]  /*2250*/  ISETP.LT.U32.OR P3, PT, R5, R6, P2 ;  /* 0x000000060500720c */ /* 0x000fda0001761470 */
[----:B------:R-:W-:Y:S05]  /*2260*/  @P3 BRA `(.L_x_24) ;  /* 0x0000000800683947 */ /* 0x000fea0003800000 */
[----:B------:R-:W0:Y:S02]  /*2270*/  LDC R20, c[0x0][0x384] ;  /* 0x0000e100ff147b82 */ /* 0x000e240000000800 */
[C---:B0-----:R-:W-:Y:S01]  /*2280*/  ISETP.GE.AND P4, PT, R20.reuse, 0x1, PT ;  /* 0x000000011400780c */ /* 0x041fe20003f86270 */
[----:B------:R-:W-:Y:S02]  /*2290*/  IMAD R12, R5, R20, RZ ;  /* 0x00000014050c7224 */ /* 0x000fe400078e02ff */
[----:B------:R-:W-:Y:S02]  /*22a0*/  IMAD R11, R20, 0x3, RZ ;  /* 0x00000003140b7824 */ /* 0x000fe400078e02ff */
[----:B------:R-:W-:-:S03]  /*22b0*/  IMAD R12, R12, 0x13, RZ ;  /* 0x000000130c0c7824 */ /* 0x000fc600078e02ff */
[----:B------:R-:W-:Y:S02]  /*22c0*/  SHF.R.S32.HI R18, RZ, 0x1f, R11 ;  /* 0x0000001fff127819 */ /* 0x000fe4000001140b */
[----:B-12-4-:R-:W-:-:S04]  /*22d0*/  IADD3 R19, P3, PT, R12, R11, RZ ;  /* 0x0000000b0c137210 */ /* 0x016fc80007f7e0ff */
[----:B------:R-:W-:Y:S01]  /*22e0*/  LEA.HI.X.SX32 R18, R12, R18, 0x1, P3 ;  /* 0x000000120c127211 */ /* 0x000fe200018f0eff */
[----:B------:R-:W-:Y:S08]  /*22f0*/  @!P4 BRA `(.L_x_24) ;  /* 0x000000080044c947 */ /* 0x000ff00003800000 */
[C---:B------:R-:W-:Y:S01]  /*2300*/  VIADD R11, R20.reuse, 0xffffffff ;  /* 0xffffffff140b7836 */ /* 0x040fe20000000000 */
[----:B------:R-:W-:Y:S01]  /*2310*/  LOP3.LUT R26, R20, 0xf, RZ, 0xc0, !PT ;  /* 0x0000000f141a7812 */ /* 0x000fe200078ec0ff */
[----:B------:R-:W-:Y:S02]  /*2320*/  IMAD.IADD R17, R5, 0x1, -R6 ;  /* 0x0000000105117824 */ /* 0x000fe400078e0a06 */
[----:B------:R-:W-:Y:S01]  /*2330*/  IMAD.MOV.U32 R16, RZ, RZ, RZ ;  /* 0x000000ffff107224 */ /* 0x000fe200078e00ff */
[----:B------:R-:W-:Y:S01]  /*2340*/  ISETP.GE.U32.AND P4, PT, R11, 0xf, PT ;  /* 0x0000000f0b00780c */ /* 0x000fe20003f86070 */
[----:B------:R-:W-:Y:S01]  /*2350*/  IMAD R17, R17, R20, R20 ;  /* 0x0000001411117224 */ /* 0x000fe200078e0214 */
[----:B------:R-:W-:-:S04]  /*2360*/  ISETP.NE.AND P3, PT, R26, RZ, PT ;  /* 0x000000ff1a00720c */ /* 0x000fc80003f65270 */
[----:B------:R-:W-:-:S07]  /*2370*/  SHF.R.S32.HI R11, RZ, 0x1f, R17 ;  /* 0x0000001fff0b7819 */ /* 0x000fce0000011411 */
[----:B------:R-:W-:Y:S05]  /*2380*/  @!P4 BRA `(.L_x_25) ;  /* 0x0000000000dcc947 */ /* 0x000fea0003800000 */
[----:B------:R-:W0:Y:S01]  /*2390*/  LDCU.64 UR4, c[0x0][0x3e0] ;  /* 0x00007c00ff0477ac */ /* 0x000e220008000a00 */
[----:B------:R-:W-:Y:S01]  /*23a0*/  LOP3.LUT R16, R20, 0x7ffffff0, RZ, 0xc0, !PT ;  /* 0x7ffffff014107812 */ /* 0x000fe200078ec0ff */
[----:B------:R-:W1:Y:S04]  /*23b0*/  LDCU.64 UR6, c[0x0][0x3f0] ;  /* 0x00007e00ff0677ac */ /* 0x000e680008000a00 */
[----:B------:R-:W-:Y:S01]  /*23c0*/  IMAD.MOV R21, RZ, RZ, -R16 ;  /* 0x000000ffff157224 */ /* 0x000fe200078e0a10 */
[----:B0-----:R-:W-:Y:S02]  /*23d0*/  LEA R28, P5, R17, UR4, 0x2 ;  /* 0x00000004111c7c11 */ /* 0x001fe4000f8a10ff */
[----:B-1----:R-:W-:Y:S02]  /*23e0*/  LEA R22, P4, R19, UR6, 0x2 ;  /* 0x0000000613167c11 */ /* 0x002fe4000f8810ff */
[----:B------:R-:W-:-:S02]  /*23f0*/  LEA.HI.X R23, R17, UR5, R11, 0x2, P5 ;  /* 0x0000000511177c11 */ /* 0x000fc4000a8f140b */
[----:B------:R-:W-:Y:S02]  /*2400*/  IADD3 R28, P5, PT, R28, 0x20, RZ ;  /* 0x000000201c1c7810 */ /* 0x000fe40007fbe0ff */
[----:B------:R-:W-:Y:S02]  /*2410*/  IADD3 R22, P6, PT, R22, 0x20, RZ ;  /* 0x0000002016167810 */ /* 0x000fe40007fde0ff */
[----:B------:R-:W-:Y:S01]  /*2420*/  LEA.HI.X R24, R19, UR7, R18, 0x2, P4 ;  /* 0x0000000713187c11 */ /* 0x000fe2000a0f1412 */
[----:B------:R-:W-:-:S04]  /*2430*/  IMAD.X R23, RZ, RZ, R23, P5 ;  /* 0x000000ffff177224 */ /* 0x000fc800028e0617 */
[----:B------:R-:W-:-:S07]  /*2440*/  IMAD.X R24, RZ, RZ, R24, P6 ;  /* 0x000000ffff187224 */ /* 0x000fce00030e0618 */
.L_x_26:
        /* <DEDUP_REMOVED lines=25> */
[----:B----4-:R4:W-:Y:S04]  /*25e0*/  STG.E desc[UR10][R14.64+0x8], R22 ;  /* 0x000008160e007986 */ /* 0x0109e8000c10190a */
[----:B-----5:R-:W5:Y:S04]  /*25f0*/  LDG.E R24, desc[UR10][R12.64+0xc] ;  /* 0x00000c0a0c187981 */ /* 0x020f68000c1e1900 */
[----:B-----5:R-:W-:Y:S04]  /*2600*/  STG.E desc[UR10][R14.64+0xc], R24 ;  /* 0x00000c180e007986 */ /* 0x020fe8000c10190a */
[----:B0-----:R-:W5:Y:S04]  /*2610*/  LDG.E R23, desc[UR10][R12.64+0x10] ;  /* 0x0000100a0c177981 */ /* 0x001f68000c1e1900 */
[----:B-----5:R0:W-:Y:S04]  /*2620*/  STG.E desc[UR10][R14.64+0x10], R23 ;  /* 0x000010170e007986 */ /* 0x0201e8000c10190a */
[----:B-1----:R-:W5:Y:S04]  /*2630*/  LDG.E R25, desc[UR10][R12.64+0x14] ;  /* 0x0000140a0c197981 */ /* 0x002f68000c1e1900 */
[----:B-----5:R1:W-:Y:S04]  /*2640*/  STG.E desc[UR10][R14.64+0x14], R25 ;  /* 0x000014190e007986 */ /* 0x0203e8000c10190a */
[----:B--2---:R-:W2:Y:S04]  /*2650*/  LDG.E R27, desc[UR10][R12.64+0x18] ;  /* 0x0000180a0c1b7981 */ /* 0x004ea8000c1e1900 */
[----:B--2---:R1:W-:Y:S04]  /*2660*/  STG.E desc[UR10][R14.64+0x18], R27 ;  /* 0x0000181b0e007986 */ /* 0x0043e8000c10190a */
[----:B---3--:R-:W2:Y:S01]  /*2670*/  LDG.E R29, desc[UR10][R12.64+0x1c] ;  /* 0x00001c0a0c1d7981 */ /* 0x008ea2000c1e1900 */
[----:B------:R-:W-:Y:S01]  /*2680*/  VIADD R21, R21, 0x10 ;  /* 0x0000001015157836 */ /* 0x000fe20000000000 */
[----:B------:R-:W-:-:S02]  /*2690*/  IADD3 R28, P5, PT, R12, 0x40, RZ ;  /* 0x000000400c1c7810 */ /* 0x000fc40007fbe0ff */
[----:B----4-:R-:W-:Y:S02]  /*26a0*/  IADD3 R22, P6, PT, R14, 0x40, RZ ;  /* 0x000000400e167810 */ /* 0x010fe40007fde0ff */
[----:B------:R-:W-:Y:S01]  /*26b0*/  ISETP.NE.AND P4, PT, R21, RZ, PT ;  /* 0x000000ff1500720c */ /* 0x000fe20003f85270 */
[----:B0-----:R-:W-:Y:S02]  /*26c0*/  IMAD.X R23, RZ, RZ, R13, P5 ;  /* 0x000000ffff177224 */ /* 0x001fe400028e060d */
[----:B------:R-:W-:Y:S01]  /*26d0*/  IMAD.X R24, RZ, RZ, R15, P6 ;  /* 0x000000ffff187224 */ /* 0x000fe200030e060f */
[----:B--2---:R1:W-:Y:S09]  /*26e0*/  STG.E desc[UR10][R14.64+0x1c], R29 ;  /* 0x00001c1d0e007986 */ /* 0x0043f2000c10190a */
[----:B------:R-:W-:Y:S05]  /*26f0*/  @P4 BRA `(.L_x_26) ;  /* 0xfffffffc00544947 */ /* 0x000fea000383ffff */
.L_x_25:
[----:B------:R-:W-:Y:S05]  /*2700*/  @!P3 BRA `(.L_x_24) ;  /* 0x000000040040b947 */ /* 0x000fea0003800000 */
[----:B------:R-:W-:Y:S02]  /*2710*/  ISETP.GE.U32.AND P4, PT, R26, 0x8, PT ;  /* 0x000000081a00780c */ /* 0x000fe40003f86070 */
[----:B------:R-:W-:-:S04]  /*2720*/  LOP3.LUT R24, R20, 0x7, RZ, 0xc0, !PT ;  /* 0x0000000714187812 */ /* 0x000fc800078ec0ff */
[----:B------:R-:W-:-:S07]  /*2730*/  ISETP.NE.AND P3, PT, R24, RZ, PT ;  /* 0x000000ff1800720c */ /* 0x000fce0003f65270 */
[----:B------:R-:W-:Y:S06]  /*2740*/  @!P4 BRA `(.L_x_27) ;  /* 0x00000000006cc947 */ /* 0x000fec0003800000 */
[----:B------:R-:W0:Y:S01]  /*2750*/  LDCU.64 UR4, c[0x0][0x3e0] ;  /* 0x00007c00ff0477ac */ /* 0x000e220008000a00 */
[----:B------:R-:W-:-:S05]  /*2760*/  IADD3 R13, P4, PT, R17, R16, RZ ;  /* 0x00000010110d7210 */ /* 0x000fca0007f9e0ff */
[----:B-1----:R-:W-:Y:S01]  /*2770*/  IMAD.X R14, RZ, RZ, R11, P4 ;  /* 0x000000ffff0e7224 */ /* 0x002fe200020e060b */
[----:B0-----:R-:W-:-:S04]  /*2780*/  LEA R12, P4, R13, UR4, 0x2 ;  /* 0x000000040d0c7c11 */ /* 0x001fc8000f8810ff */
[----:B------:R-:W-:Y:S01]  /*2790*/  LEA.HI.X R13, R13, UR5, R14, 0x2, P4 ;  /* 0x000000050d0d7c11 */ /* 0x000fe2000a0f140e */
[----:B------:R-:W0:Y:S04]  /*27a0*/  LDCU.64 UR4, c[0x0][0x3f0] ;  /* 0x00007e00ff0477ac */ /* 0x000e280008000a00 */
[----:B------:R-:W2:Y:S01]  /*27b0*/  LDG.E R21, desc[UR10][R12.64] ;  /* 0x0000000a0c157981 */ /* 0x000ea2000c1e1900 */
[----:B------:R-:W-:-:S05]  /*27c0*/  IADD3 R15, P4, PT, R16, R19, RZ ;  /* 0x00000013100f7210 */ /* 0x000fca0007f9e0ff */
        /* <DEDUP_REMOVED lines=17> */
[----:B------:R-:W-:-:S03]  /*28e0*/  VIADD R16, R16, 0x8 ;  /* 0x0000000810107836 */ /* 0x000fc60000000000 */
[----:B---3--:R2:W-:Y:S04]  /*28f0*/  STG.E desc[UR10][R14.64+0x1c], R23 ;  /* 0x00001c170e007986 */ /* 0x0085e8000c10190a */
.L_x_27:
[----:B------:R-:W-:Y:S05]  /*2900*/  @!P3 BRA `(.L_x_24) ;  /* 0x0000000000c0b947 */ /* 0x000fea0003800000 */
[----:B------:R-:W-:Y:S02]  /*2910*/  ISETP.GE.U32.AND P4, PT, R24, 0x4, PT ;  /* 0x000000041800780c */ /* 0x000fe40003f86070 */
[----:B------:R-:W-:-:S04]  /*2920*/  LOP3.LUT R20, R20, 0x3, RZ, 0xc0, !PT ;  /* 0x0000000314147812 */ /* 0x000fc800078ec0ff */
[----:B------:R-:W-:-:S07]  /*2930*/  ISETP.NE.AND P3, PT, R20, RZ, PT ;  /* 0x000000ff1400720c */ /* 0x000fce0003f65270 */
[----:B------:R-:W-:Y:S06]  /*2940*/  @!P4 BRA `(.L_x_28) ;  /* 0x00000000004cc947 */ /* 0x000fec0003800000 */
[----:B------:R-:W0:Y:S01]  /*2950*/  LDCU.64 UR4, c[0x0][0x3e0] ;  /* 0x00007c00ff0477ac */ /* 0x000e220008000a00 */
[----:B------:R-:W-:-:S05]  /*2960*/  IADD3 R13, P4, PT, R17, R16, RZ ;  /* 0x00000010110d7210 */ /* 0x000fca0007f9e0ff */
[----:B-12---:R-:W-:Y:S01]  /*2970*/  IMAD.X R14, RZ, RZ, R11, P4 ;  /* 0x000000ffff0e7224 */ /* 0x006fe200020e060b */
        /* <DEDUP_REMOVED lines=14> */
[----:B------:R-:W-:-:S03]  /*2a60*/  VIADD R16, R16, 0x4 ;  /* 0x0000000410107836 */ /* 0x000fc60000000000 */
[----:B--2---:R0:W-:Y:S04]  /*2a70*/  STG.E desc[UR10][R14.64+0xc], R27 ;  /* 0x00000c1b0e007986 */ /* 0x0041e8000c10190a */
.L_x_28:
[----:B------:R-:W-:Y:S05]  /*2a80*/  @!P3 BRA `(.L_x_24) ;  /* 0x000000000060b947 */ /* 0x000fea0003800000 */
[----:B------:R-:W3:Y:S01]  /*2a90*/  LDCU.64 UR4, c[0x0][0x3f0] ;  /* 0x00007e00ff0477ac */ /* 0x000ee20008000a00 */
[----:B------:R-:W-:Y:S01]  /*2aa0*/  IADD3 R19, P3, PT, R16, R19, RZ ;  /* 0x0000001310137210 */ /* 0x000fe20007f7e0ff */
[----:B------:R-:W-:Y:S01]  /*2ab0*/  IMAD.MOV R20, RZ, RZ, -R20 ;  /* 0x000000ffff147224 */ /* 0x000fe200078e0a14 */
[----:B012---:R-:W-:Y:S01]  /*2ac0*/  IADD3 R15, P4, PT, R17, R16, RZ ;  /* 0x00000010110f7210 */ /* 0x007fe20007f9e0ff */
[----:B------:R-:W0:Y:S02]  /*2ad0*/  LDCU.64 UR6, c[0x0][0x3e0] ;  /* 0x00007c00ff0677ac */ /* 0x000e240008000a00 */
[----:B------:R-:W-:Y:S02]  /*2ae0*/  IMAD.X R18, RZ, RZ, R18, P3 ;  /* 0x000000ffff127224 */ /* 0x000fe400018e0612 */
[----:B------:R-:W-:Y:S01]  /*2af0*/  IMAD.X R12, RZ, RZ, R11, P4 ;  /* 0x000000ffff0c7224 */ /* 0x000fe200020e060b */
[----:B---3--:R-:W-:Y:S02]  /*2b00*/  LEA R16, P3, R19, UR4, 0x2 ;  /* 0x0000000413107c11 */ /* 0x008fe4000f8610ff */
[----:B0-----:R-:W-:-:S02]  /*2b10*/  LEA R14, P5, R15, UR6, 0x2 ;  /* 0x000000060f0e7c11 */ /* 0x001fc4000f8a10ff */
[----:B------:R-:W-:Y:S02]  /*2b20*/  LEA.HI.X R17, R19, UR5, R18, 0x2, P3 ;  /* 0x0000000513117c11 */ /* 0x000fe400098f1412 */
[----:B------:R-:W-:-:S09]  /*2b30*/  LEA.HI.X R15, R15, UR7, R12, 0x2, P5 ;  /* 0x000000070f0f7c11 */ /* 0x000fd2000a8f140c */
.L_x_29:
[----:B---3--:R-:W-:Y:S02]  /*2b40*/  IMAD.MOV.U32 R12, RZ, RZ, R14 ;  /* 0x000000ffff0c7224 */ /* 0x008fe400078e000e */
[----:B------:R-:W-:-:S05]  /*2b50*/  IMAD.MOV.U32 R13, RZ, RZ, R15 ;  /* 0x000000ffff0d7224 */ /* 0x000fca00078e000f */
[----:B------:R0:W2:Y:S01]  /*2b60*/  LDG.E R11, desc[UR10][R12.64] ;  /* 0x0000000a0c0b7981 */ /* 0x0000a2000c1e1900 */
[----:B------:R-:W-:Y:S01]  /*2b70*/  VIADD R20, R20, 0x1 ;  /* 0x0000000114147836 */ /* 0x000fe20000000000 */
[----:B------:R-:W-:-:S04]  /*2b80*/  IADD3 R14, P5, PT, R14, 0x4, RZ ;  /* 0x000000040e0e7810 */ /* 0x000fc80007fbe0ff */
[----:B------:R-:W-:Y:S01]  /*2b90*/  ISETP.NE.AND P3, PT, R20, RZ, PT ;  /* 0x000000ff1400720c */ /* 0x000fe20003f65270 */
[----:B------:R-:W-:Y:S02]  /*2ba0*/  IMAD.X R15, RZ, RZ, R15, P5 ;  /* 0x000000ffff0f7224 */ /* 0x000fe400028e060f */
[----:B0-----:R-:W-:Y:S01]  /*2bb0*/  IMAD.MOV.U32 R12, RZ, RZ, R16 ;  /* 0x000000ffff0c7224 */ /* 0x001fe200078e0010 */
[----:B------:R-:W-:Y:S01]  /*2bc0*/  IADD3 R16, P4, PT, R16, 0x4, RZ ;  /* 0x0000000410107810 */ /* 0x000fe20007f9e0ff */
[----:B------:R-:W-:-:S04]  /*2bd0*/  IMAD.MOV.U32 R13, RZ, RZ, R17 ;  /* 0x000000ffff0d7224 */ /* 0x000fc800078e0011 */
[----:B------:R-:W-:Y:S01]  /*2be0*/  IMAD.X R17, RZ, RZ, R17, P4 ;  /* 0x000000ffff117224 */ /* 0x000fe200020e0611 */
[----:B--2---:R3:W-:Y:S03]  /*2bf0*/  STG.E desc[UR10][R12.64], R11 ;  /* 0x0000000b0c007986 */ /* 0x0047e6000c10190a */
[----:B------:R-:W-:Y:S05]  /*2c00*/  @P3 BRA `(.L_x_29) ;  /* 0xfffffffc00cc3947 */ /* 0x000fea000383ffff */
.L_x_24:
[----:B------:R-:W-:Y:S05]  /*2c10*/  BSYNC.RECONVERGENT B1 ;  /* 0x0000000000017941 */ /* 0x000fea0003800200 */
.L_x_23:
[----:B------:R-:W-:Y:S01]  /*2c20*/  VIADD R3, R3, 0xffffffff ;  /* 0xffffffff03037836 */ /* 0x000fe20000000000 */
[----:B------:R-:W-:Y:S04]  /*2c30*/  BSSY.RECONVERGENT B1, `(.L_x_30) ;  /* 0x000009e000017945 */ /* 0x000fe80003800200 */
[----:B------:R-:W-:-:S04]  /*2c40*/  ISETP.GE.U32.AND P3, PT, R4, R3, PT ;  /* 0x000000030400720c */ /* 0x000fc80003f66070 */
[----:B------:R-:W-:-:S13]  /*2c50*/  ISETP.LT.U32.OR P4, PT, R5, R6, P3 ;  /* 0x000000060500720c */ /* 0x000fda0001f81470 */
[----:B------:R-:W-:Y:S05]  /*2c60*/  @P4 BRA `(.L_x_31) ;  /* 0x0000000800684947 */ /* 0x000fea0003800000 */
[----:B------:R-:W5:Y:S02]  /*2c70*/  LDCU UR5, c[0x0][0x384] ;  /* 0x00007080ff0577ac */ /* 0x000f640008000800 */
[----:B-----5:R-:W-:Y:S01]  /*2c80*/  IMAD R3, R5, UR5, RZ ;  /* 0x0000000505037c24 */ /* 0x020fe2000f8e02ff */
        /* <DEDUP_REMOVED lines=8> */
[----:B---3--:R-:W-:Y:S01]  /*2d10*/  IADD3 R11, PT, PT, R5, R2, -R6 ;  /* 0x00000002050b7210 */ /* 0x008fe20007ffe806 */
[----:B------:R-:W-:Y:S02]  /*2d20*/  ULOP3.LUT UR7, UR5, 0xf, URZ, 0xc0, !UPT ;  /* 0x0000000f05077892 */ /* 0x000fe4000f8ec0ff */
[----:B------:R-:W-:Y:S02]  /*2d30*/  UISETP.GE.U32.AND UP1, UPT, UR4, 0xf, UPT ;  /* 0x0000000f0400788c */ /* 0x000fe4000bf26070 */
[----:B------:R-:W-:Y:S01]  /*2d40*/  IMAD R11, R11, UR5, RZ ;  /* 0x000000050b0b7c24 */ /* 0x000fe2000f8e02ff */
[----:B------:R-:W-:Y:S01]  /*2d50*/  UISETP.NE.AND UP0, UPT, UR7, URZ, UPT ;  /* 0x000000ff0700728c */ /* 0x000fe2000bf05270 */
[----:B------:R-:W-:-:S03]  /*2d60*/  UMOV UR4, URZ ;  /* 0x000000ff00047c82 */ /* 0x000fc60008000000 */
[----:B------:R-:W-:Y:S02]  /*2d70*/  SHF.R.S32.HI R16, RZ, 0x1f, R11 ;  /* 0x0000001fff107819 */ /* 0x000fe4000001140b */
[----:B------:R-:W-:Y:S05]  /*2d80*/  BRA.U !UP1, `(.L_x_32) ;  /* 0x0000000109dc7547 */ /* 0x000fea000b800000 */
[----:B------:R-:W3:Y:S01]  /*2d90*/  LDCU.64 UR8, c[0x0][0x3e0] ;  /* 0x00007c00ff0877ac */ /* 0x000ee20008000a00 */
[----:B------:R-:W5:Y:S01]  /*2da0*/  LDCU.64 UR12, c[0x0][0x3f0] ;  /* 0x00007e00ff0c77ac */ /* 0x000f620008000a00 */
[----:B------:R-:W-:-:S04]  /*2db0*/  ULOP3.LUT UR4, UR5, 0x7ffffff0, URZ, 0xc0, !UPT ;  /* 0x7ffffff005047892 */ /* 0x000fc8000f8ec0ff */
[----:B------:R-:W-:Y:S01]  /*2dc0*/  UIADD3 UR6, UPT, UPT, -UR4, URZ, URZ ;  /* 0x000000ff04067290 */ /* 0x000fe2000fffe1ff */
[----:B---3--:R-:W-:Y:S02]  /*2dd0*/  LEA R20, P5, R11, UR8, 0x2 ;  /* 0x000000080b147c11 */ /* 0x008fe4000f8a10ff */
[----:B-----5:R-:W-:Y:S02]  /*2de0*/  LEA R18, P4, R3, UR12, 0x2 ;  /* 0x0000000c03127c11 */ /* 0x020fe4000f8810ff */
[----:B--2---:R-:W-:Y:S02]  /*2df0*/  LEA.HI.X R17, R11, UR9, R16, 0x2, P5 ;  /* 0x000000090b117c11 */ /* 0x004fe4000a8f1410 */
[----:B------:R-:W-:Y:S02]  /*2e00*/  IADD3 R20, P5, PT, R20, 0x20, RZ ;  /* 0x0000002014147810 */ /* 0x000fe40007fbe0ff */
[----:B------:R-:W-:Y:S02]  /*2e10*/  IADD3 R18, P6, PT, R18, 0x20, RZ ;  /* 0x0000002012127810 */ /* 0x000fe40007fde0ff */
[----:B01----:R-:W-:Y:S01]  /*2e20*/  LEA.HI.X R25, R3, UR13, R4, 0x2, P4 ;  /* 0x0000000d03197c11 */ /* 0x003fe2000a0f1404 */
[----:B------:R-:W-:-:S04]  /*2e30*/  IMAD.X R17, RZ, RZ, R17, P5 ;  /* 0x000000ffff117224 */ /* 0x000fc800028e0611 */
[----:B------:R-:W-:-:S07]  /*2e40*/  IMAD.X R25, RZ, RZ, R25, P6 ;  /* 0x000000ffff197224 */ /* 0x000fce00030e0619 */
.L_x_33:
        /* <DEDUP_REMOVED lines=43> */
.L_x_32:
        /* <DEDUP_REMOVED lines=32> */
.L_x_34:
        /* <DEDUP_REMOVED lines=24> */
.L_x_35:
[----:B------:R-:W-:Y:S05]  /*3480*/  BRA.U !UP1, `(.L_x_31) ;  /* 0x0000000109607547 */ /* 0x000fea000b800000 */
[----:B------:R-:W0:Y:S01]  /*3490*/  LDCU.64 UR6, c[0x0][0x3f0] ;  /* 0x00007e00ff0677ac */ /* 0x000e220008000a00 */
[----:B------:R-:W-:Y:S02]  /*34a0*/  IADD3 R3, P5, PT, R3, UR4, RZ ;  /* 0x0000000403037c10 */ /* 0x000fe4000ffbe0ff */
[----:B------:R-:W-:Y:S01]  /*34b0*/  IADD3 R11, P4, PT, R11, UR4, RZ ;  /* 0x000000040b0b7c10 */ /* 0x000fe2000ff9e0ff */
[----:B------:R-:W5:Y:S02]  /*34c0*/  LDCU.64 UR8, c[0x0][0x3e0] ;  /* 0x00007c00ff0877ac */ /* 0x000f640008000a00 */
[----:B------:R-:W-:Y:S02]  /*34d0*/  IMAD.X R12, RZ, RZ, R4, P5 ;  /* 0x000000ffff0c7224 */ /* 0x000fe400028e0604 */
[----:B------:R-:W-:Y:S01]  /*34e0*/  IMAD.X R16, RZ, RZ, R16, P4 ;  /* 0x000000ffff107224 */ /* 0x000fe200020e0610 */
[----:B------:R-:W-:Y:S01]  /*34f0*/  UIADD3 UR4, UPT, UPT, -UR5, URZ, URZ ;  /* 0x000000ff05047290 */ /* 0x000fe2000fffe1ff */
[----:B01234-:R-:W-:-:S02]  /*3500*/  LEA R14, P5, R3, UR6, 0x2 ;  /* 0x00000006030e7c11 */ /* 0x01ffc4000f8a10ff */
[----:B-----5:R-:W-:Y:S02]  /*3510*/  LEA R4, P6, R11, UR8, 0x2 ;  /* 0x000000080b047c11 */ /* 0x020fe4000f8c10ff */
[----:B------:R-:W-:Y:S02]  /*3520*/  LEA.HI.X R15, R3, UR7, R12, 0x2, P5 ;  /* 0x00000007030f7c11 */ /* 0x000fe4000a8f140c */
[----:B------:R-:W-:-:S09]  /*3530*/  LEA.HI.X R11, R11, UR9, R16, 0x2, P6 ;  /* 0x000000090b0b7c11 */ /* 0x000fd2000b0f1410 */
.L_x_36:
        /* <DEDUP_REMOVED lines=13> */
.L_x_31:
[----:B------:R-:W-:Y:S05]  /*3610*/  BSYNC.RECONVERGENT B1 ;  /* 0x0000000000017941 */ /* 0x000fea0003800200 */
.L_x_30:
[----:B------:R-:W-:Y:S01]  /*3620*/  ISETP.LT.U32.OR P4, PT, R7, R2, !P0 ;  /* 0x000000020700720c */ /* 0x000fe20004781470 */
[----:B------:R-:W-:-:S12]  /*3630*/  BSSY.RECONVERGENT B1, `(.L_x_37) ;  /* 0x000009c000017945 */ /* 0x000fd80003800200 */
[----:B------:R-:W-:Y:S05]  /*3640*/  @P4 BRA `(.L_x_38) ;  /* 0x0000000800684947 */ /* 0x000fea0003800000 */
[----:B------:R-:W0:Y:S02]  /*3650*/  LDCU UR5, c[0x0][0x384] ;  /* 0x00007080ff0577ac */ /* 0x000e240008000800 */
[----:B0-----:R-:W-:Y:S01]  /*3660*/  IMAD R3, R5, UR5, RZ ;  /* 0x0000000505037c24 */ /* 0x001fe2000f8e02ff */
[----:B------:R-:W-:Y:S02]  /*3670*/  UISETP.GE.AND UP0, UPT, UR5, 0x1, UPT ;  /* 0x000000010500788c */ /* 0x000fe4000bf06270 */
[----:B------:R-:W-:Y:S01]  /*3680*/  UIMAD UR4, UR5, 0x5, URZ ;  /* 0x00000005050478a4 */ /* 0x000fe2000f8e02ff */
[----:B------:R-:W-:-:S03]  /*3690*/  IMAD R4, R3, 0x13, RZ ;  /* 0x0000001303047824 */ /* 0x000fc600078e02ff */
[----:B------:R-:W-:Y:S02]  /*36a0*/  USHF.R.S32.HI UR6, URZ, 0x1f, UR4 ;  /* 0x0000001fff067899 */ /* 0x000fe40008011404 */
[----:B------:R-:W-:-:S04]  /*36b0*/  IADD3 R3, P4, PT, R4, UR4, RZ ;  /* 0x0000000404037c10 */ /* 0x000fc8000ff9e0ff */
[----:B------:R-:W-:Y:S01]  /*36c0*/  LEA.HI.X.SX32 R4, R4, UR6, 0x1, P4 ;  /* 0x0000000604047c11 */ /* 0x000fe2000a0f0eff */
[----:B------:R-:W-:Y:S08]  /*36d0*/  BRA.U !UP0, `(.L_x_38) ;  /* 0x0000000908447547 */ /* 0x000ff0000b800000 */
[----:B------:R-:W-:Y:S01]  /*36e0*/  UIADD3 UR4, UPT, UPT, UR5, -0x1, URZ ;  /* 0xffffffff05047890 */ /* 0x000fe2000fffe0ff */
[----:B-1234-:R-:W-:Y:S01]  /*36f0*/  IMAD.IADD R14, R5, 0x1, R10 ;  /* 0x00000001050e7824 */ /* 0x01efe200078e020a */
        /* <DEDUP_REMOVED lines=8> */
[----:B------:R-:W1:Y:S01]  /*3780*/  LDCU.64 UR12, c[0x0][0x3f0] ;  /* 0x00007e00ff0c77ac */ /* 0x000e620008000a00 */
[----:B------:R-:W-:-:S04]  /*3790*/  ULOP3.LUT UR4, UR5, 0x7ffffff0, URZ, 0xc0, !UPT ;  /* 0x7ffffff005047892 */ /* 0x000fc8000f8ec0ff */
[----:B------:R-:W-:Y:S01]  /*37a0*/  UIADD3 UR6, UPT, UPT, -UR4, URZ, URZ ;  /* 0x000000ff04067290 */ /* 0x000fe2000fffe1ff */
[C---:B0-----:R-:W-:Y:S02]  /*37b0*/  LEA R18, P5, R14.reuse, UR8, 0x2 ;  /* 0x000000080e127c11 */ /* 0x041fe4000f8a10ff */
[C---:B-1----:R-:W-:Y:S02]  /*37c0*/  LEA R16, P4, R3.reuse, UR12, 0x2 ;  /* 0x0000000c03107c11 */ /* 0x042fe4000f8810ff */
[----:B------:R-:W-:Y:S02]  /*37d0*/  LEA.HI.X R17, R14, UR9, R15, 0x2, P5 ;  /* 0x000000090e117c11 */ /* 0x000fe4000a8f140f */
[----:B------:R-:W-:Y:S02]  /*37e0*/  IADD3 R18, P5, PT, R18, 0x20, RZ ;  /* 0x0000002012127810 */ /* 0x000fe40007fbe0ff */
[----:B------:R-:W-:Y:S02]  /*37f0*/  IADD3 R16, P6, PT, R16, 0x20, RZ ;  /* 0x0000002010107810 */ /* 0x000fe40007fde0ff */
[----:B------:R-:W-:Y:S01]  /*3800*/  LEA.HI.X R25, R3, UR13, R4, 0x2, P4 ;  /* 0x0000000d03197c11 */ /* 0x000fe2000a0f1404 */
[----:B------:R-:W-:-:S04]  /*3810*/  IMAD.X R17, RZ, RZ, R17, P5 ;  /* 0x000000ffff117224 */ /* 0x000fc800028e0611 */
[----:B------:R-:W-:-:S07]  /*3820*/  IMAD.X R25, RZ, RZ, R25, P6 ;  /* 0x000000ffff197224 */ /* 0x000fce00030e0619 */
.L_x_40:
        /* <DEDUP_REMOVED lines=43> */
.L_x_39:
[----:B------:R-:W-:Y:S05]  /*3ae0*/  BRA.U !UP0, `(.L_x_38) ;  /* 0x0000000508407547 */ /* 0x000fea000b800000 */
[----:B------:R-:W-:Y:S02]  /*3af0*/  UISETP.GE.U32.AND UP0, UPT, UR7, 0x8, UPT ;  /* 0x000000080700788c */ /* 0x000fe4000bf06070 */
[----:B------:R-:W-:-:S04]  /*3b00*/  ULOP3.LUT UR6, UR5, 0x7, URZ, 0xc0, !UPT ;  /* 0x0000000705067892 */ /* 0x000fc8000f8ec0ff */
[----:B------:R-:W-:-:S03]  /*3b10*/  UISETP.NE.AND UP1, UPT, UR6, URZ, UPT ;  /* 0x000000ff0600728c */ /* 0x000fc6000bf25270 */
[----:B------:R-:W-:Y:S08]  /*3b20*/  BRA.U !UP0, `(.L_x_41) ;  /* 0x00000001086c7547 */ /* 0x000ff0000b800000 */
[----:B------:R-:W0:Y:S01]  /*3b30*/  LDCU.64 UR8, c[0x0][0x3e0] ;  /* 0x00007c00ff0877ac */ /* 0x000e220008000a00 */
[----:B-1----:R-:W-:-:S05]  /*3b40*/  IADD3 R10, P4, PT, R14, UR4, RZ ;  /* 0x000000040e0a7c10 */ /* 0x002fca000ff9e0ff */
[----:B------:R-:W-:Y:S01]  /*3b50*/  IMAD.X R11, RZ, RZ, R15, P4 ;  /* 0x000000ffff0b7224 */ /* 0x000fe200020e060f */
        /* <DEDUP_REMOVED lines=24> */
.L_x_41:
[----:B------:R-:W-:Y:S05]  /*3ce0*/  BRA.U !UP1, `(.L_x_38) ;  /* 0x0000000109c07547 */ /* 0x000fea000b800000 */
[----:B------:R-:W-:Y:S02]  /*3cf0*/  UISETP.GE.U32.AND UP0, UPT, UR6, 0x4, UPT ;  /* 0x000000040600788c */ /* 0x000fe4000bf06070 */
[----:B------:R-:W-:-:S04]  /*3d00*/  ULOP3.LUT UR5, UR5, 0x3, URZ, 0xc0, !UPT ;  /* 0x0000000305057892 */ /* 0x000fc8000f8ec0ff */
[----:B------:R-:W-:-:S03]  /*3d10*/  UISETP.NE.AND UP1, UPT, UR5, URZ, UPT ;  /* 0x000000ff0500728c */ /* 0x000fc6000bf25270 */
[----:B------:R-:W-:Y:S08]  /*3d20*/  BRA.U !UP0, `(.L_x_42) ;  /* 0x00000001084c7547 */ /* 0x000ff0000b800000 */
[----:B------:R-:W0:Y:S01]  /*3d30*/  LDCU.64 UR6, c[0x0][0x3e0] ;  /* 0x00007c00ff0677ac */ /* 0x000e220008000a00 */
[----:B-12---:R-:W-:-:S05]  /*3d40*/  IADD3 R10, P4, PT, R14, UR4, RZ ;  /* 0x000000040e0a7c10 */ /* 0x006fca000ff9e0ff */
        /* <DEDUP_REMOVED lines=17> */
.L_x_42:
[----:B------:R-:W-:Y:S05]  /*3e60*/  BRA.U !UP1, `(.L_x_38) ;  /* 0x0000000109607547 */ /* 0x000fea000b800000 */
[----:B------:R-:W3:Y:S01]  /*3e70*/  LDCU.64 UR6, c[0x0][0x3f0] ;  /* 0x00007e00ff0677ac */ /* 0x000ee20008000a00 */
[----:B------:R-:W-:Y:S02]  /*3e80*/  IADD3 R3, P5, PT, R3, UR4, RZ ;  /* 0x0000000403037c10 */ /* 0x000fe4000ffbe0ff */
[----:B------:R-:W-:Y:S01]  /*3e90*/  IADD3 R13, P4, PT, R14, UR4, RZ ;  /* 0x000000040e0d7c10 */ /* 0x000fe2000ff9e0ff */
[----:B------:R-:W4:Y:S02]  /*3ea0*/  LDCU.64 UR8, c[0x0][0x3e0] ;  /* 0x00007c00ff0877ac */ /* 0x000f240008000a00 */
[----:B------:R-:W-:Y:S02]  /*3eb0*/  IMAD.X R14, RZ, RZ, R4, P5 ;  /* 0x000000ffff0e7224 */ /* 0x000fe400028e0604 */
[----:B012---:R-:W-:Y:S01]  /*3ec0*/  IMAD.X R10, RZ, RZ, R15, P4 ;  /* 0x000000ffff0a7224 */ /* 0x007fe200020e060f */
[----:B------:R-:W-:Y:S01]  /*3ed0*/  UIADD3 UR4, UPT, UPT, -UR5, URZ, URZ ;  /* 0x000000ff05047290 */ /* 0x000fe2000fffe1ff */
[----:B---3--:R-:W-:-:S02]  /*3ee0*/  LEA R12, P5, R3, UR6, 0x2 ;  /* 0x00000006030c7c11 */ /* 0x008fc4000f8a10ff */
[----:B----4-:R-:W-:Y:S02]  /*3ef0*/  LEA R4, P6, R13, UR8, 0x2 ;  /* 0x000000080d047c11 */ /* 0x010fe4000f8c10ff */
[----:B------:R-:W-:Y:S02]  /*3f00*/  LEA.HI.X R15, R3, UR7, R14, 0x2, P5 ;  /* 0x00000007030f7c11 */ /* 0x000fe4000a8f140e */
[----:B------:R-:W-:-:S09]  /*3f10*/  LEA.HI.X R13, R13, UR9, R10, 0x2, P6 ;  /* 0x000000090d0d7c11 */ /* 0x000fd2000b0f140a */
.L_x_43:
        /* <DEDUP_REMOVED lines=13> */
.L_x_38:
[----:B------:R-:W-:Y:S05]  /*3ff0*/  BSYNC.RECONVERGENT B1 ;  /* 0x0000000000017941 */ /* 0x000fea0003800200 */
.L_x_37:
[----:B------:R-:W-:Y:S04]  /*4000*/  BSSY.RECONVERGENT B1, `(.L_x_44) ;  /* 0x000009c000017945 */ /* 0x000fe80003800200 */
[----:B------:R-:W-:Y:S05]  /*4010*/  @!P1 BRA `(.L_x_45) ;  /* 0x0000000800689947 */ /* 0x000fea0003800000 */
        /* <DEDUP_REMOVED lines=10> */
[----:B-1234-:R-:W-:Y:S01]  /*40c0*/  IMAD.IADD R14, R5, 0x1, -R2 ;  /* 0x00000001050e7824 */ /* 0x01efe200078e0a02 */
        /* <DEDUP_REMOVED lines=19> */
.L_x_47:
        /* <DEDUP_REMOVED lines=43> */
.L_x_46:
        /* <DEDUP_REMOVED lines=32> */
.L_x_48:
        /* <DEDUP_REMOVED lines=24> */
.L_x_49:
        /* <DEDUP_REMOVED lines=12> */
.L_x_50:
        /* <DEDUP_REMOVED lines=13> */
.L_x_45:
[----:B------:R-:W-:Y:S05]  /*49c0*/  BSYNC.RECONVERGENT B1 ;  /* 0x0000000000017941 */ /* 0x000fea0003800200 */
.L_x_44:
[----:B------:R-:W-:Y:S01]  /*49d0*/  ISETP.LT.U32.OR P4, PT, R7, R2, P2 ;  /* 0x000000020700720c */ /* 0x000fe20001781470 */
[----:B------:R-:W-:-:S12]  /*49e0*/  BSSY.RECONVERGENT B1, `(.L_x_51) ;  /* 0x0000098000017945 */ /* 0x000fd80003800200 */
[----:B------:R-:W-:Y:S05]  /*49f0*/  @P4 BRA `(.L_x_52) ;  /* 0x0000000800584947 */ /* 0x000fea0003800000 */
[----:B------:R-:W5:Y:S02]  /*4a00*/  LDC R16, c[0x0][0x384] ;  /* 0x0000e100ff107b82 */ /* 0x000f640000000800 */
[----:B-----5:R-:W-:-:S13]  /*4a10*/  ISETP.GE.AND P4, PT, R16, 0x1, PT ;  /* 0x000000011000780c */ /* 0x020fda0003f86270 */
[----:B------:R-:W-:Y:S05]  /*4a20*/  @!P4 BRA `(.L_x_52) ;  /* 0x00000008004cc947 */ /* 0x000fea0003800000 */
[C---:B0-----:R-:W-:Y:S01]  /*4a30*/  VIADD R3, R16.reuse, 0xffffffff ;  /* 0xffffffff10037836 */ /* 0x041fe20000000000 */
[C---:B------:R-:W-:Y:S01]  /*4a40*/  LOP3.LUT R18, R16.reuse, 0xf, RZ, 0xc0, !PT ;  /* 0x0000000f10127812 */ /* 0x040fe200078ec0ff */
[----:B-1234-:R-:W-:Y:S02]  /*4a50*/  IMAD.IADD R15, R5, 0x1, -R2 ;  /* 0x00000001050f7824 */ /* 0x01efe400078e0a02 */
[----:B------:R-:W-:Y:S01]  /*4a60*/  IMAD.MOV.U32 R14, RZ, RZ, RZ ;  /* 0x000000ffff0e7224 */ /* 0x000fe200078e00ff */
[----:B------:R-:W-:Y:S01]  /*4a70*/  ISETP.GE.U32.AND P5, PT, R3, 0xf, PT ;  /* 0x0000000f0300780c */ /* 0x000fe20003fa6070 */
[----:B------:R-:W-:Y:S01]  /*4a80*/  IMAD R3, R16, 0x7, RZ ;  /* 0x0000000710037824 */ /* 0x000fe200078e02ff */
[----:B------:R-:W-:Y:S01]  /*4a90*/  ISETP.NE.AND P4, PT, R18, RZ, PT ;  /* 0x000000ff1200720c */ /* 0x000fe20003f85270 */
[----:B------:R-:W-:-:S03]  /*4aa0*/  IMAD R15, R15, R16, R16 ;  /* 0x000000100f0f7224 */ /* 0x000fc600078e0210 */
[----:B------:R-:W-:Y:S02]  /*4ab0*/  SHF.R.S32.HI R4, RZ, 0x1f, R3 ;  /* 0x0000001fff047819 */ /* 0x000fe40000011403 */
[----:B------:R-:W-:-:S05]  /*4ac0*/  SHF.R.S32.HI R7, RZ, 0x1f, R15 ;  /* 0x0000001fff077819 */ /* 0x000fca000001140f */
[----:B------:R-:W-:Y:S05]  /*4ad0*/  @!P5 BRA `(.L_x_53) ;  /* 0x0000000000dcd947 */ /* 0x000fea0003800000 */
[----:B------:R-:W0:Y:S01]  /*4ae0*/  LDC.64 R10, c[0x0][0x3f0] ;  /* 0x0000fc00ff0a7b82 */ /* 0x000e220000000a00 */
[----:B------:R-:W1:Y:S01]  /*4af0*/  LDCU.64 UR4, c[0x0][0x3e0] ;  /* 0x00007c00ff0477ac */ /* 0x000e620008000a00 */
[----:B------:R-:W-:-:S05]  /*4b00*/  LOP3.LUT R14, R16, 0x7ffffff0, RZ, 0xc0, !PT ;  /* 0x7ffffff0100e7812 */ /* 0x000fca00078ec0ff */
[----:B------:R-:W-:Y:S01]  /*4b10*/  IMAD.MOV R17, RZ, RZ, -R14 ;  /* 0x000000ffff117224 */ /* 0x000fe200078e0a0e */
[----:B-1----:R-:W-:-:S04]  /*4b20*/  LEA R22, P5, R15, UR4, 0x2 ;  /* 0x000000040f167c11 */ /* 0x002fc8000f8a10ff */
[----:B------:R-:W-:Y:S02]  /*4b30*/  LEA.HI.X R29, R15, UR5, R7, 0x2, P5 ;  /* 0x000000050f1d7c11 */ /* 0x000fe4000a8f1407 */
[C---:B0-----:R-:W-:Y:S02]  /*4b40*/  LEA R10, P6, R3.reuse, R10, 0x2 ;  /* 0x0000000a030a7211 */ /* 0x041fe400078c10ff */
[----:B------:R-:W-:Y:S02]  /*4b50*/  IADD3 R22, P5, PT, R22, 0x20, RZ ;  /* 0x0000002016167810 */ /* 0x000fe40007fbe0ff */
[----:B------:R-:W-:Y:S02]  /*4b60*/  LEA.HI.X R11, R3, R11, R4, 0x2, P6 ;  /* 0x0000000b030b7211 */ /* 0x000fe400030f1404 */
[----:B------:R-:W-:Y:S01]  /*4b70*/  IADD3 R20, P6, PT, R10, 0x20, RZ ;  /* 0x000000200a147810 */ /* 0x000fe20007fde0ff */
[----:B------:R-:W-:-:S04]  /*4b80*/  IMAD.X R29, RZ, RZ, R29, P5 ;  /* 0x000000ffff1d7224 */ /* 0x000fc800028e061d */
[----:B------:R-:W-:-:S08]  /*4b90*/  IMAD.X R27, RZ, RZ, R11, P6 ;  /* 0x000000ffff1b7224 */ /* 0x000fd000030e060b */
.L_x_54:
[----:B------:R-:W-:Y:S02]  /*4ba0*/  IMAD.MOV.U32 R10, RZ, RZ, R22 ;  /* 0x000000ffff0a7224 */ /* 0x000fe400078e0016 */
[----:B------:R-:W-:-:S05]  /*4bb0*/  IMAD.MOV.U32 R11, RZ, RZ, R29 ;  /* 0x000000ffff0b7224 */ /* 0x000fca00078e001d */
[----:B0-----:R-:W2:Y:S01]  /*4bc0*/  LDG.E R19, desc[UR10][R10.64+-0x20] ;  /* 0xffffe00a0a137981 */ /* 0x001ea2000c1e1900 */
[----:B------:R-:W-:Y:S02]  /*4bd0*/  IMAD.MOV.U32 R12, RZ, RZ, R20 ;  /* 0x000000ffff0c7224 */ /* 0x000fe400078e0014 */
        /* <DEDUP_REMOVED lines=23> */
[----:B----4-:R4:W-:Y:S04]  /*4d50*/  STG.E desc[UR10][R12.64+0xc], R29 ;  /* 0x00000c1d0c007986 */ /* 0x0109e8000c10190a */
        /* <DEDUP_REMOVED lines=8> */
[----:B------:R-:W-:-:S04]  /*4de0*/  IADD3 R22, P6, PT, R10, 0x40, RZ ;  /* 0x000000400a167810 */ /* 0x000fc80007fde0ff */
[----:B------:R-:W-:Y:S01]  /*4df0*/  ISETP.NE.AND P5, PT, R17, RZ, PT ;  /* 0x000000ff1100720c */ /* 0x000fe20003fa5270 */
[----:B----4-:R-:W-:Y:S01]  /*4e00*/  IMAD.X R29, RZ, RZ, R11, P6 ;  /* 0x000000ffff1d7224 */ /* 0x010fe200030e060b */
[----:B------:R-:W-:-:S05]  /*4e10*/  IADD3 R20, P6, PT, R12, 0x40, RZ ;  /* 0x000000400c147810 */ /* 0x000fca0007fde0ff */
[----:B------:R-:W-:Y:S01]  /*4e20*/  IMAD.X R27, RZ, RZ, R13, P6 ;  /* 0x000000ffff1b7224 */ /* 0x000fe200030e060d */
[----:B--2---:R0:W-:Y:S05]  /*4e30*/  STG.E desc[UR10][R12.64+0x1c], R25 ;  /* 0x00001c190c007986 */ /* 0x0041ea000c10190a */
[----:B------:R-:W-:Y:S05]  /*4e40*/  @P5 BRA `(.L_x_54) ;  /* 0xfffffffc00545947 */ /* 0x000fea000383ffff */
.L_x_53:
[----:B------:R-:W-:Y:S05]  /*4e50*/  @!P4 BRA `(.L_x_52) ;  /* 0x000000040040c947 */ /* 0x000fea0003800000 */
[----:B------:R-:W-:Y:S02]  /*4e60*/  ISETP.GE.U32.AND P5, PT, R18, 0x8, PT ;  /* 0x000000081200780c */ /* 0x000fe40003fa6070 */
[----:B------:R-:W-:-:S04]  /*4e70*/  LOP3.LUT R20, R16, 0x7, RZ, 0xc0, !PT ;  /* 0x0000000710147812 */ /* 0x000fc800078ec0ff */
[----:B------:R-:W-:-:S07]  /*4e80*/  ISETP.NE.AND P4, PT, R20, RZ, PT ;  /* 0x000000ff1400720c */ /* 0x000fce0003f85270 */
[----:B------:R-:W-:Y:S06]  /*4e90*/  @!P5 BRA `(.L_x_55) ;  /* 0x00000000006cd947 */ /* 0x000fec0003800000 */
[----:B------:R-:W1:Y:S01]  /*4ea0*/  LDCU.64 UR4, c[0x0][0x3e0] ;  /* 0x00007c00ff0477ac */ /* 0x000e620008000a00 */
[----:B------:R-:W-:-:S05]  /*4eb0*/  IADD3 R11, P5, PT, R15, R14, RZ ;  /* 0x0000000e0f0b7210 */ /* 0x000fca0007fbe0ff */
[----:B0-----:R-:W-:Y:S01]  /*4ec0*/  IMAD.X R12, RZ, RZ, R7, P5 ;  /* 0x000000ffff0c7224 */ /* 0x001fe200028e0607 */
[----:B-1----:R-:W-:-:S04]  /*4ed0*/  LEA R10, P5, R11, UR4, 0x2 ;  /* 0x000000040b0a7c11 */ /* 0x002fc8000f8a10ff */
[----:B------:R-:W-:Y:S02]  /*4ee0*/  LEA.HI.X R11, R11, UR5, R12, 0x2, P5 ;  /* 0x000000050b0b7c11 */ /* 0x000fe4000a8f140c */
[----:B------:R-:W0:Y:S03]  /*4ef0*/  LDC.64 R12, c[0x0][0x3f0] ;  /* 0x0000fc00ff0c7b82 */ /* 0x000e260000000a00 */
[----:B------:R-:W2:Y:S01]  /*4f00*/  LDG.E R17, desc[UR10][R10.64] ;  /* 0x0000000a0a117981 */ /* 0x000ea2000c1e1900 */
[----:B------:R-:W-:-:S05]  /*4f10*/  IADD3 R18, P5, PT, R14, R3, RZ ;  /* 0x000000030e127210 */ /* 0x000fca0007fbe0ff */
[----:B------:R-:W-:Y:S01]  /*4f20*/  IMAD.X R19, RZ, RZ, R4, P5 ;  /* 0x000000ffff137224 */ /* 0x000fe200028e0604 */
[----:B0-----:R-:W-:-:S04]  /*4f30*/  LEA R12, P5, R18, R12, 0x2 ;  /* 0x0000000c120c7211 */ /* 0x001fc800078a10ff */
[----:B------:R-:W-:-:S05]  /*4f40*/  LEA.HI.X R13, R18, R13, R19, 0x2, P5 ;  /* 0x0000000d120d7211 */ /* 0x000fca00028f1413 */
        /* <DEDUP_REMOVED lines=16> */
.L_x_55:
[----:B------:R-:W-:Y:S05]  /*5050*/  @!P4 BRA `(.L_x_52) ;  /* 0x0000000000c0c947 */ /* 0x000fea0003800000 */
[----:B------:R-:W-:Y:S02]  /*5060*/  ISETP.GE.U32.AND P5, PT, R20, 0x4, PT ;  /* 0x000000041400780c */ /* 0x000fe40003fa6070 */
[----:B------:R-:W-:-:S04]  /*5070*/  LOP3.LUT R16, R16, 0x3, RZ, 0xc0, !PT ;  /* 0x0000000310107812 */ /* 0x000fc800078ec0ff */
[----:B------:R-:W-:-:S07]  /*5080*/  ISETP.NE.AND P4, PT, R16, RZ, PT ;  /* 0x000000ff1000720c */ /* 0x000fce0003f85270 */
[----:B------:R-:W-:Y:S06]  /*5090*/  @!P5 BRA `(.L_x_56) ;  /* 0x00000000004cd947 */ /* 0x000fec0003800000 */
[----:B------:R-:W1:Y:S01]  /*50a0*/  LDCU.64 UR4, c[0x0][0x3e0] ;  /* 0x00007c00ff0477ac */ /* 0x000e620008000a00 */
[----:B------:R-:W-:-:S05]  /*50b0*/  IADD3 R11, P5, PT, R15, R14, RZ ;  /* 0x0000000e0f0b7210 */ /* 0x000fca0007fbe0ff */
[----:B0-2---:R-:W-:Y:S01]  /*50c0*/  IMAD.X R12, RZ, RZ, R7, P5 ;  /* 0x000000ffff0c7224 */ /* 0x005fe200028e0607 */
        /* <DEDUP_REMOVED lines=16> */
.L_x_56:
[----:B------:R-:W-:Y:S05]  /*51d0*/  @!P4 BRA `(.L_x_52) ;  /* 0x000000000060c947 */ /* 0x000fea0003800000 */
[----:B------:R-:W0:Y:S01]  /*51e0*/  LDC.64 R10, c[0x0][0x3f0] ;  /* 0x0000fc00ff0a7b82 */ /* 0x000e220000000a00 */
[----:B------:R-:W3:Y:S01]  /*51f0*/  LDCU.64 UR4, c[0x0][0x3e0] ;  /* 0x00007c00ff0477ac */ /* 0x000ee20008000a00 */
[----:B------:R-:W-:Y:S01]  /*5200*/  IADD3 R3, P4, PT, R14, R3, RZ ;  /* 0x000000030e037210 */ /* 0x000fe20007f9e0ff */
[----:B------:R-:W-:Y:S01]  /*5210*/  IMAD.MOV R16, RZ, RZ, -R16 ;  /* 0x000000ffff107224 */ /* 0x000fe200078e0a10 */
[----:B------:R-:W-:-:S03]  /*5220*/  IADD3 R14, P5, PT, R15, R14, RZ ;  /* 0x0000000e0f0e7210 */ /* 0x000fc60007fbe0ff */
[----:B------:R-:W-:Y:S02]  /*5230*/  IMAD.X R18, RZ, RZ, R4, P4 ;  /* 0x000000ffff127224 */ /* 0x000fe400020e0604 */
[----:B------:R-:W-:Y:S01]  /*5240*/  IMAD.X R7, RZ, RZ, R7, P5 ;  /* 0x000000ffff077224 */ /* 0x000fe200028e0607 */
[----:B---3--:R-:W-:-:S04]  /*5250*/  LEA R4, P5, R14, UR4, 0x2 ;  /* 0x000000040e047c11 */ /* 0x008fc8000f8a10ff */
[----:B------:R-:W-:Y:S02]  /*5260*/  LEA.HI.X R7, R14, UR5, R7, 0x2, P5 ;  /* 0x000000050e077c11 */ /* 0x000fe4000a8f1407 */
[----:B012---:R-:W-:-:S04]  /*5270*/  LEA R12, P4, R3, R10, 0x2 ;  /* 0x0000000a030c7211 */ /* 0x007fc800078810ff */
[----:B------:R-:W-:-:S09]  /*5280*/  LEA.HI.X R13, R3, R11, R18, 0x2, P4 ;  /* 0x0000000b030d7211 */ /* 0x000fd200020f1412 */
.L_x_57:
[----:B0-----:R-:W-:Y:S02]  /*5290*/  IMAD.MOV.U32 R10, RZ, RZ, R4 ;  /* 0x000000ffff0a7224 */ /* 0x001fe400078e0004 */
        /* <DEDUP_REMOVED lines=12> */
.L_x_52:
[----:B------:R-:W-:Y:S05]  /*5360*/  BSYNC.RECONVERGENT B1 ;  /* 0x0000000000017941 */ /* 0x000fea0003800200 */
.L_x_51:
[----:B------:R-:W-:Y:S04]  /*5370*/  BSSY.RECONVERGENT B1, `(.L_x_58) ;  /* 0x000009e000017945 */ /* 0x000fe80003800200 */
[----:B------:R-:W-:Y:S05]  /*5380*/  @!P0 BRA `(.L_x_59) ;  /* 0x0000000800708947 */ /* 0x000fea0003800000 */
[----:B------:R-:W5:Y:S02]  /*5390*/  LDCU UR12, c[0x0][0x384] ;  /* 0x00007080ff0c77ac */ /* 0x000f640008000800 */
[----:B-----5:R-:W-:-:S09]  /*53a0*/  UISETP.GE.AND UP0, UPT, UR12, 0x1, UPT ;  /* 0x000000010c00788c */ /* 0x020fd2000bf06270 */
[----:B------:R-:W-:Y:S05]  /*53b0*/  BRA.U !UP0, `(.L_x_59) ;  /* 0x0000000908647547 */ /* 0x000fea000b800000 */
[----:B------:R-:W-:Y:S01]  /*53c0*/  UIADD3 UR4, UPT, UPT, UR12, -0x1, URZ ;  /* 0xffffffff0c047890 */ /* 0x000fe2000fffe0ff */
[----:B0-----:R-:W-:Y:S01]  /*53d0*/  VIADD R3, R5, 0xffffffff ;  /* 0xffffffff05037836 */ /* 0x001fe20000000000 */
[----:B------:R-:W-:Y:S02]  /*53e0*/  ULOP3.LUT UR13, UR12, 0xf, URZ, 0xc0, !UPT ;  /* 0x0000000f0c0d7892 */ /* 0x000fe4000f8ec0ff */
[----:B------:R-:W-:Y:S01]  /*53f0*/  UISETP.GE.U32.AND UP1, UPT, UR4, 0xf, UPT ;  /* 0x0000000f0400788c */ /* 0x000fe2000bf26070 */
[----:B------:R-:W-:Y:S01]  /*5400*/  IMAD R3, R3, UR12, RZ ;  /* 0x0000000c03037c24 */ /* 0x000fe2000f8e02ff */
[----:B------:R-:W-:Y:S02]  /*5410*/  USHF.L.U32 UR5, UR12, 0x3, URZ ;  /* 0x000000030c057899 */ /* 0x000fe400080006ff */
[----:B------:R-:W-:Y:S02]  /*5420*/  UISETP.NE.AND UP0, UPT, UR13, URZ, UPT ;  /* 0x000000ff0d00728c */ /* 0x000fe4000bf05270 */
[----:B------:R-:W-:Y:S01]  /*5430*/  SHF.R.S32.HI R4, RZ, 0x1f, R3 ;  /* 0x0000001fff047819 */ /* 0x000fe20000011403 */
[----:B------:R-:W-:Y:S01]  /*5440*/  UMOV UR4, URZ ;  /* 0x000000ff00047c82 */ /* 0x000fe20008000000 */
[----:B------:R-:W-:Y:S01]  /*5450*/  USHF.R.S32.HI UR6, URZ, 0x1f, UR5 ;  /* 0x0000001fff067899 */ /* 0x000fe20008011405 */
[----:B------:R-:W-:Y:S11]  /*5460*/  BRA.U !UP1, `(.L_x_60) ;  /* 0x0000000109e47547 */ /* 0x000ff6000b800000 */
[----:B------:R-:W0:Y:S01]  /*5470*/  LDCU.64 UR8, c[0x0][0x3f0] ;  /* 0x00007e00ff0877ac */ /* 0x000e220008000a00 */
[----:B------:R-:W5:Y:S01]  /*5480*/  LDCU.64 UR14, c[0x0][0x3e0] ;  /* 0x00007c00ff0e77ac */ /* 0x000f620008000a00 */
[----:B------:R-:W-:Y:S02]  /*5490*/  ULOP3.LUT UR4, UR12, 0x7ffffff0, URZ, 0xc0, !UPT ;  /* 0x7ffffff00c047892 */ /* 0x000fe4000f8ec0ff */
[----:B0-----:R-:W-:-:S04]  /*54a0*/  ULEA UR7, UP1, UR5, UR8, 0x2 ;  /* 0x0000000805077291 */ /* 0x001fc8000f8210ff */
[----:B------:R-:W-:Y:S01]  /*54b0*/  ULEA.HI.X UR8, UR5, UR9, UR6, 0x2, UP1 ;  /* 0x0000000905087291 */ /* 0x000fe200088f1406 */
[C---:B-----5:R-:W-:Y:S01]  /*54c0*/  LEA R16, P4, R3.reuse, UR14, 0x2 ;  /* 0x0000000e03107c11 */ /* 0x060fe2000f8810ff */
[----:B------:R-:W-:Y:S02]  /*54d0*/  UIADD3 UR7, UP1, UPT, UR7, 0x20, URZ ;  /* 0x0000002007077890 */ /* 0x000fe4000ff3e0ff */
[----:B------:R-:W-:Y:S01]  /*54e0*/  UIADD3 UR9, UPT, UPT, -UR4, URZ, URZ ;  /* 0x000000ff04097290 */ /* 0x000fe2000fffe1ff */
[----:B------:R-:W-:Y:S01]  /*54f0*/  LEA.HI.X R7, R3, UR15, R4, 0x2, P4 ;  /* 0x0000000f03077c11 */ /* 0x000fe2000a0f1404 */
[----:B------:R-:W-:Y:S01]  /*5500*/  UIADD3.X UR8, UPT, UPT, URZ, UR8, URZ, UP1, !UPT ;  /* 0x00000008ff087290 */ /* 0x000fe20008ffe4ff */
[----:B------:R-:W-:Y:S01]  /*5510*/  IADD3 R16, P4, PT, R16, 0x20, RZ ;  /* 0x0000002010107810 */ /* 0x000fe20007f9e0ff */
[----:B-1234-:R-:W-:-:S04]  /*5520*/  IMAD.U32 R14, RZ, RZ, UR7 ;  /* 0x00000007ff0e7e24 */ /* 0x01efc8000f8e00ff */
[----:B------:R-:W-:Y:S02]  /*5530*/  IMAD.X R7, RZ, RZ, R7, P4 ;  /* 0x000000ffff077224 */ /* 0x000fe400020e0607 */
[----:B------:R-:W-:-:S07]  /*5540*/  IMAD.U32 R21, RZ, RZ, UR8 ;  /* 0x00000008ff157e24 */ /* 0x000fce000f8e00ff */
.L_x_61:
        /* <DEDUP_REMOVED lines=43> */
.L_x_60:
[----:B------:R-:W-:Y:S05]  /*5800*/  BRA.U !UP0, `(.L_x_59) ;  /* 0x0000000508507547 */ /* 0x000fea000b800000 */
[----:B------:R-:W-:Y:S02]  /*5810*/  UISETP.GE.U32.AND UP1, UPT, UR13, 0x8, UPT ;  /* 0x000000080d00788c */ /* 0x000fe4000bf26070 */
[----:B------:R-:W-:-:S04]  /*5820*/  ULOP3.LUT UR16, UR12, 0x7, URZ, 0xc0, !UPT ;  /* 0x000000070c107892 */ /* 0x000fc8000f8ec0ff */
[----:B------:R-:W-:-:S03]  /*5830*/  UISETP.NE.AND UP0, UPT, UR16, URZ, UPT ;  /* 0x000000ff1000728c */ /* 0x000fc6000bf05270 */
[----:B------:R-:W-:Y:S08]  /*5840*/  BRA.U !UP1, `(.L_x_62) ;  /* 0x0000000109747547 */ /* 0x000ff0000b800000 */
[----:B------:R-:W3:Y:S01]  /*5850*/  LDCU.64 UR8, c[0x0][0x3e0] ;  /* 0x00007c00ff0877ac */ /* 0x000ee20008000a00 */
[----:B------:R-:W-:Y:S01]  /*5860*/  IADD3 R7, P4, PT, R3, UR4, RZ ;  /* 0x0000000403077c10 */ /* 0x000fe2000ff9e0ff */
[----:B------:R-:W0:Y:S04]  /*5870*/  LDCU.64 UR14, c[0x0][0x3f0] ;  /* 0x00007e00ff0e77ac */ /* 0x000e280008000a00 */
[----:B-12---:R-:W-:Y:S01]  /*5880*/  IMAD.X R10, RZ, RZ, R4, P4 ;  /* 0x000000ffff0a7224 */ /* 0x006fe200020e0604 */
[----:B---3--:R-:W-:-:S04]  /*5890*/  LEA R12, P4, R7, UR8, 0x2 ;  /* 0x00000008070c7c11 */ /* 0x008fc8000f8810ff */
[----:B------:R-:W-:-:S05]  /*58a0*/  LEA.HI.X R13, R7, UR9, R10, 0x2, P4 ;  /* 0x00000009070d7c11 */ /* 0x000fca000a0f140a */
[----:B------:R-:W2:Y:S01]  /*58b0*/  LDG.E R7, desc[UR10][R12.64] ;  /* 0x0000000a0c077981 */ /* 0x000ea2000c1e1900 */
[----:B------:R-:W-:-:S04]  /*58c0*/  UIADD3 UR7, UP1, UPT, UR4, UR5, URZ ;  /* 0x0000000504077290 */ /* 0x000fc8000ff3e0ff */
[----:B------:R-:W-:Y:S02]  /*58d0*/  UIADD3.X UR8, UPT, UPT, URZ, UR6, URZ, UP1, !UPT ;  /* 0x00000006ff087290 */ /* 0x000fe40008ffe4ff */
[----:B0-----:R-:W-:-:S04]  /*58e0*/  ULEA UR9, UP1, UR7, UR14, 0x2 ;  /* 0x0000000e07097291 */ /* 0x001fc8000f8210ff */
[----:B------:R-:W-:Y:S02]  /*58f0*/  ULEA.HI.X UR8, UR7, UR15, UR8, 0x2, UP1 ;  /* 0x0000000f07087291 */ /* 0x000fe400088f1408 */
[----:B------:R-:W-:-:S04]  /*5900*/  IMAD.U32 R10, RZ, RZ, UR9 ;  /* 0x00000009ff0a7e24 */ /* 0x000fc8000f8e00ff */
[----:B------:R-:W-:-:S05]  /*5910*/  IMAD.U32 R11, RZ, RZ, UR8 ;  /* 0x00000008ff0b7e24 */ /* 0x000fca000f8e00ff */
[----:B--2---:R0:W-:Y:S04]  /*5920*/  STG.E desc[UR10][R10.64], R7 ;  /* 0x000000070a007986 */ /* 0x0041e8000c10190a */
[----:B----4-:R-:W2:Y:S04]  /*5930*/  LDG.E R15, desc[UR10][R12.64+0x4] ;  /* 0x0000040a0c0f7981 */ /* 0x010ea8000c1e1900 */
        /* <DEDUP_REMOVED lines=14> */
.L_x_62:
[----:B------:R-:W-:Y:S05]  /*5a20*/  BRA.U !UP0, `(.L_x_59) ;  /* 0x0000000108c87547 */ /* 0x000fea000b800000 */
[----:B------:R-:W-:Y:S02]  /*5a30*/  UISETP.GE.U32.AND UP1, UPT, UR16, 0x4, UPT ;  /* 0x000000041000788c */ /* 0x000fe4000bf26070 */
[----:B------:R-:W-:-:S04]  /*5a40*/  ULOP3.LUT UR12, UR12, 0x3, URZ, 0xc0, !UPT ;  /* 0x000000030c0c7892 */ /* 0x000fc8000f8ec0ff */
[----:B------:R-:W-:-:S03]  /*5a50*/  UISETP.NE.AND UP0, UPT, UR12, URZ, UPT ;  /* 0x000000ff0c00728c */ /* 0x000fc6000bf05270 */
[----:B------:R-:W-:Y:S08]  /*5a60*/  BRA.U !UP1, `(.L_x_63) ;  /* 0x0000000109547547 */ /* 0x000ff0000b800000 */
[----:B------:R-:W0:Y:S01]  /*5a70*/  LDCU.64 UR8, c[0x0][0x3e0] ;  /* 0x00007c00ff0877ac */ /* 0x000e220008000a00 */
[----:B--2---:R-:W-:Y:S01]  /*5a80*/  IADD3 R7, P4, PT, R3, UR4, RZ ;  /* 0x0000000403077c10 */ /* 0x004fe2000ff9e0ff */
[----:B------:R-:W2:Y:S04]  /*5a90*/  LDCU.64 UR14, c[0x0][0x3f0] ;  /* 0x00007e00ff0e77ac */ /* 0x000ea80008000a00 */
[----:B-1-3--:R-:W-:Y:S01]  /*5aa0*/  IMAD.X R12, RZ, RZ, R4, P4 ;  /* 0x000000ffff0c7224 */ /* 0x00afe200020e0604 */
[----:B0-----:R-:W-:-:S04]  /*5ab0*/  LEA R10, P4, R7, UR8, 0x2 ;  /* 0x00000008070a7c11 */ /* 0x001fc8000f8810ff */
[----:B------:R-:W-:-:S05]  /*5ac0*/  LEA.HI.X R11, R7, UR9, R12, 0x2, P4 ;  /* 0x00000009070b7c11 */ /* 0x000fca000a0f140c */
[----:B------:R-:W3:Y:S01]  /*5ad0*/  LDG.E R7, desc[UR10][R10.64] ;  /* 0x0000000a0a077981 */ /* 0x000ee2000c1e1900 */
[----:B------:R-:W-:-:S04]  /*5ae0*/  UIADD3 UR7, UP1, UPT, UR4, UR5, URZ ;  /* 0x0000000504077290 */ /* 0x000fc8000ff3e0ff */
[----:B------:R-:W-:Y:S02]  /*5af0*/  UIADD3.X UR8, UPT, UPT, URZ, UR6, URZ, UP1, !UPT ;  /* 0x00000006ff087290 */ /* 0x000fe40008ffe4ff */
[----:B--2---:R-:W-:-:S04]  /*5b00*/  ULEA UR14, UP1, UR7, UR14, 0x2 ;  /* 0x0000000e070e7291 */ /* 0x004fc8000f8210ff */
[----:B------:R-:W-:Y:S02]  /*5b10*/  ULEA.HI.X UR8, UR7, UR15, UR8, 0x2, UP1 ;  /* 0x0000000f07087291 */ /* 0x000fe400088f1408 */
[----:B------:R-:W-:-:S04]  /*5b20*/  IMAD.U32 R12, RZ, RZ, UR14 ;  /* 0x0000000eff0c7e24 */ /* 0x000fc8000f8e00ff */
[----:B------:R-:W-:-:S05]  /*5b30*/  IMAD.U32 R13, RZ, RZ, UR8 ;  /* 0x00000008ff0d7e24 */ /* 0x000fca000f8e00ff */
[----:B---3--:R0:W-:Y:S04]  /*5b40*/  STG.E desc[UR10][R12.64], R7 ;  /* 0x000000070c007986 */ /* 0x0081e8000c10190a */
[----:B----4-:R-:W2:Y:S04]  /*5b50*/  LDG.E R15, desc[UR10][R10.64+0x4] ;  /* 0x0000040a0a0f7981 */ /* 0x010ea8000c1e1900 */
[----:B--2---:R0:W-:Y:S04]  /*5b60*/  STG.E desc[UR10][R12.64+0x4], R15 ;  /* 0x0000040f0c007986 */ /* 0x0041e8000c10190a */
[----:B------:R-:W2:Y:S04]  /*5b70*/  LDG.E R17, desc[UR10][R10.64+0x8] ;  /* 0x0000080a0a117981 */ /* 0x000ea8000c1e1900 */
[----:B--2---:R0:W-:Y:S04]  /*5b80*/  STG.E desc[UR10][R12.64+0x8], R17 ;  /* 0x000008110c007986 */ /* 0x0041e8000c10190a */
[----:B------:R-:W2:Y:S01]  /*5b90*/  LDG.E R19, desc[UR10][R10.64+0xc] ;  /* 0x00000c0a0a137981 */ /* 0x000ea2000c1e1900 */
[----:B------:R-:W-:-:S03]  /*5ba0*/  UIADD3 UR4, UPT, UPT, UR4, 0x4, URZ ;  /* 0x0000000404047890 */ /* 0x000fc6000fffe0ff */
[----:B--2---:R0:W-:Y:S09]  /*5bb0*/  STG.E desc[UR10][R12.64+0xc], R19 ;  /* 0x00000c130c007986 */ /* 0x0041f2000c10190a */
.L_x_63:
[----:B------:R-:W-:Y:S05]  /*5bc0*/  BRA.U !UP0, `(.L_x_59) ;  /* 0x0000000108607547 */ /* 0x000fea000b800000 */
[----:B------:R-:W0:Y:S01]  /*5bd0*/  LDCU.64 UR14, c[0x0][0x3e0] ;  /* 0x00007c00ff0e77ac */ /* 0x000e220008000a00 */
[----:B------:R-:W-:Y:S01]  /*5be0*/  IADD3 R3, P4, PT, R3, UR4, RZ ;  /* 0x0000000403037c10 */ /* 0x000fe2000ff9e0ff */
[----:B------:R-:W5:Y:S04]  /*5bf0*/  LDCU.64 UR8, c[0x0][0x3f0] ;  /* 0x00007e00ff0877ac */ /* 0x000f680008000a00 */
[----:B------:R-:W-:Y:S01]  /*5c00*/  IMAD.X R4, RZ, RZ, R4, P4 ;  /* 0x000000ffff047224 */ /* 0x000fe200020e0604 */
[----:B------:R-:W-:Y:S02]  /*5c10*/  UIADD3 UR7, UP0, UPT, UR4, UR5, URZ ;  /* 0x0000000504077290 */ /* 0x000fe4000ff1e0ff */
[----:B------:R-:W-:Y:S02]  /*5c20*/  UIADD3 UR4, UPT, UPT, -UR12, URZ, URZ ;  /* 0x000000ff0c047290 */ /* 0x000fe4000fffe1ff */
[----:B------:R-:W-:Y:S01]  /*5c30*/  UIADD3.X UR6, UPT, UPT, URZ, UR6, URZ, UP0, !UPT ;  /* 0x00000006ff067290 */ /* 0x000fe200087fe4ff */
[----:B0-2---:R-:W-:Y:S01]  /*5c40*/  LEA R7, P5, R3, UR14, 0x2 ;  /* 0x0000000e03077c11 */ /* 0x005fe2000f8a10ff */
[----:B-----5:R-:W-:-:S03]  /*5c50*/  ULEA UR5, UP0, UR7, UR8, 0x2 ;  /* 0x0000000807057291 */ /* 0x020fc6000f8010ff */
[----:B------:R-:W-:Y:S01]  /*5c60*/  LEA.HI.X R4, R3, UR15, R4, 0x2, P5 ;  /* 0x0000000f03047c11 */ /* 0x000fe2000a8f1404 */
[----:B------:R-:W-:-:S12]  /*5c70*/  ULEA.HI.X UR6, UR7, UR9, UR6, 0x2, UP0 ;  /* 0x0000000907067291 */ /* 0x000fd800080f1406 */
.L_x_64:
[----:B-1----:R-:W-:Y:S02]  /*5c80*/  IMAD.MOV.U32 R10, RZ, RZ, R7 ;  /* 0x000000ffff0a7224 */ /* 0x002fe400078e0007 */
[----:B---3--:R-:W-:-:S05]  /*5c90*/  IMAD.MOV.U32 R11, RZ, RZ, R4 ;  /* 0x000000ffff0b7224 */ /* 0x008fca00078e0004 */
[----:B0-----:R-:W2:Y:S01]  /*5ca0*/  LDG.E R3, desc[UR10][R10.64] ;  /* 0x0000000a0a037981 */ /* 0x001ea2000c1e1900 */
[----:B------:R-:W-:Y:S01]  /*5cb0*/  IMAD.U32 R12, RZ, RZ, UR5 ;  /* 0x00000005ff0c7e24 */ /* 0x000fe2000f8e00ff */
[----:B------:R-:W-:Y:S01]  /*5cc0*/  UIADD3 UR5, UP0, UPT, UR5, 0x4, URZ ;  /* 0x0000000405057890 */ /* 0x000fe2000ff1e0ff */
[----:B------:R-:W-:Y:S01]  /*5cd0*/  IMAD.U32 R13, RZ, RZ, UR6 ;  /* 0x00000006ff0d7e24 */ /* 0x000fe2000f8e00ff */
[----:B------:R-:W-:Y:S01]  /*5ce0*/  UIADD3 UR4, UPT, UPT, UR4, 0x1, URZ ;  /* 0x0000000104047890 */ /* 0x000fe2000fffe0ff */
[----:B------:R-:W-:Y:S01]  /*5cf0*/  IADD3 R7, P4, PT, R7, 0x4, RZ ;  /* 0x0000000407077810 */ /* 0x000fe20007f9e0ff */
[----:B------:R-:W-:Y:S02]  /*5d00*/  UIADD3.X UR6, UPT, UPT, URZ, UR6, URZ, UP0, !UPT ;  /* 0x00000006ff067290 */ /* 0x000fe400087fe4ff */
[----:B------:R-:W-:Y:S02]  /*5d10*/  UISETP.NE.AND UP0, UPT, UR4, URZ, UPT ;  /* 0x000000ff0400728c */ /* 0x000fe4000bf05270 */
[----:B------:R-:W-:Y:S01]  /*5d20*/  IMAD.X R4, RZ, RZ, R4, P4 ;  /* 0x000000ffff047224 */ /* 0x000fe200020e0604 */
[----:B--2---:R0:W-:Y:S06]  /*5d30*/  STG.E desc[UR10][R12.64], R3 ;  /* 0x000000030c007986 */ /* 0x0041ec000c10190a */
[----:B------:R-:W-:Y:S05]  /*5d40*/  BRA.U UP0, `(.L_x_64) ;  /* 0xfffffffd00cc7547 */ /* 0x000fea000b83ffff */
.L_x_59:
[----:B------:R-:W-:Y:S05]  /*5d50*/  BSYNC.RECONVERGENT B1 ;  /* 0x0000000000017941 */ /* 0x000fea0003800200 */
.L_x_58:
[----:B------:R-:W5:Y:S02]  /*5d60*/  LDC R4, c[0x0][0x384] ;  /* 0x0000e100ff047b82 */ /* 0x000f640000000800 */
[C---:B-----5:R-:W-:Y:S01]  /*5d70*/  ISETP.GE.AND P4, PT, R4.reuse, 0x1, PT ;  /* 0x000000010400780c */ /* 0x060fe20003f86270 */
[----:B01234-:R-:W-:Y:S02]  /*5d80*/  IMAD R15, R5, R4, RZ ;  /* 0x00000004050f7224 */ /* 0x01ffe400078e02ff */
[C---:B------:R-:W-:Y:S02]  /*5d90*/  IMAD R10, R4.reuse, 0x9, RZ ;  /* 0x00000009040a7824 */ /* 0x040fe400078e02ff */
[----:B------:R-:W-:Y:S02]  /*5da0*/  IMAD R3, R15, 0x13, RZ ;  /* 0x000000130f037824 */ /* 0x000fe400078e02ff */
[----:B------:R-:W-:-:S03]  /*5db0*/  VIADD R14, R4, 0xffffffff ;  /* 0xffffffff040e7836 */ /* 0x000fc60000000000 */
[----:B------:R-:W-:Y:S02]  /*5dc0*/  IADD3 R16, P5, PT, R3, R10, RZ ;  /* 0x0000000a03107210 */ /* 0x000fe40007fbe0ff */
[----:B------:R-:W-:-:S04]  /*5dd0*/  SHF.R.S32.HI R7, RZ, 0x1f, R3 ;  /* 0x0000001fff077819 */ /* 0x000fc80000011403 */
[----:B------:R-:W-:Y:S01]  /*5de0*/  LEA.HI.X.SX32 R17, R10, R7, 0x1, P5 ;  /* 0x000000070a117211 */ /* 0x000fe200028f0eff */
[----:B------:R-:W-:Y:S06]  /*5df0*/  @!P4 BRA `(.L_x_65) ;  /* 0x000000080038c947 */ /* 0x000fec0003800000 */
[----:B------:R-:W-:Y:S01]  /*5e00*/  ISETP.GE.U32.AND P5, PT, R14, 0xf, PT ;  /* 0x0000000f0e00780c */ /* 0x000fe20003fa6070 */
[----:B------:R-:W-:Y:S01]  /*5e10*/  IMAD.MOV.U32 R19, RZ, RZ, RZ ;  /* 0x000000ffff137224 */ /* 0x000fe200078e00ff */
[----:B------:R-:W-:Y:S02]  /*5e20*/  SHF.R.S32.HI R18, RZ, 0x1f, R15 ;  /* 0x0000001fff127819 */ /* 0x000fe4000001140f */
[----:B------:R-:W-:-:S09]  /*5e30*/  LOP3.LUT R24, R4, 0xf, RZ, 0xc0, !PT ;  /* 0x0000000f04187812 */ /* 0x000fd200078ec0ff */
[----:B------:R-:W-:Y:S05]  /*5e40*/  @!P5 BRA `(.L_x_66) ;  /* 0x0000000000dcd947 */ /* 0x000fea0003800000 */
[----:B------:R-:W0:Y:S01]  /*5e50*/  LDCU.64 UR4, c[0x0][0x3e0] ;  /* 0x00007c00ff0477ac */ /* 0x000e220008000a00 */
[----:B------:R-:W-:Y:S01]  /*5e60*/  LOP3.LUT R19, R4, 0x7ffffff0, RZ, 0xc0, !PT ;  /* 0x7ffffff004137812 */ /* 0x000fe200078ec0ff */
[----:B------:R-:W1:Y:S04]  /*5e70*/  LDCU.64 UR6, c[0x0][0x3f0] ;  /* 0x00007e00ff0677ac */ /* 0x000e680008000a00 */
[----:B------:R-:W-:Y:S01]  /*5e80*/  IMAD.MOV R20, RZ, RZ, -R19 ;  /* 0x000000ffff147224 */ /* 0x000fe200078e0a13 */
[----:B0-----:R-:W-:-:S04]  /*5e90*/  LEA R26, P5, R15, UR4, 0x2 ;  /* 0x000000040f1a7c11 */ /* 0x001fc8000f8a10ff */
[----:B------:R-:W-:Y:S02]  /*5ea0*/  LEA.HI.X R28, R15, UR5, R18, 0x2, P5 ;  /* 0x000000050f1c7c11 */ /* 0x000fe4000a8f1412 */
[----:B------:R-:W-:Y:S02]  /*5eb0*/  IADD3 R26, P6, PT, R26, 0x20, RZ ;  /* 0x000000201a1a7810 */ /* 0x000fe40007fde0ff */
[----:B-1----:R-:W-:-:S03]  /*5ec0*/  LEA R22, P5, R16, UR6, 0x2 ;  /* 0x0000000610167c11 */ /* 0x002fc6000f8a10ff */
[----:B------:R-:W-:Y:S01]  /*5ed0*/  IMAD.X R28, RZ, RZ, R28, P6 ;  /* 0x000000ffff1c7224 */ /* 0x000fe200030e061c */
[----:B------:R-:W-:Y:S02]  /*5ee0*/  IADD3 R22, P6, PT, R22, 0x20, RZ ;  /* 0x0000002016167810 */ /* 0x000fe40007fde0ff */
[----:B------:R-:W-:-:S05]  /*5ef0*/  LEA.HI.X R29, R16, UR7, R17, 0x2, P5 ;  /* 0x00000007101d7c11 */ /* 0x000fca000a8f1411 */
[----:B------:R-:W-:-:S07]  /*5f00*/  IMAD.X R29, RZ, RZ, R29, P6 ;  /* 0x000000ffff1d7224 */ /* 0x000fce00030e061d */
.L_x_67:
        /* <DEDUP_REMOVED lines=38> */
[----:B------:R-:W-:Y:S01]  /*6170*/  IMAD.X R28, RZ, RZ, R11, P6 ;  /* 0x000000ffff1c7224 */ /* 0x000fe200030e060b */
[----:B----4-:R-:W-:-:S05]  /*6180*/  IADD3 R22, P6, PT, R12, 0x40, RZ ;  /* 0x000000400c167810 */ /* 0x010fca0007fde0ff */
[----:B------:R-:W-:Y:S01]  /*6190*/  IMAD.X R29, RZ, RZ, R13, P6 ;  /* 0x000000ffff1d7224 */ /* 0x000fe200030e060d */
[----:B--2---:R0:W-:Y:S05]  /*61a0*/  STG.E desc[UR10][R12.64+0x1c], R27 ;  /* 0x00001c1b0c007986 */ /* 0x0041ea000c10190a */
[----:B------:R-:W-:Y:S05]  /*61b0*/  @P5 BRA `(.L_x_67) ;  /* 0xfffffffc00545947 */ /* 0x000fea000383ffff */
.L_x_66:
[----:B------:R-:W-:-:S13]  /*61c0*/  ISETP.NE.AND P5, PT, R24, RZ, PT ;  /* 0x000000ff1800720c */ /* 0x000fda0003fa5270 */
        /* <DEDUP_REMOVED lines=32> */
.L_x_68:
[----:B------:R-:W-:Y:S05]  /*63d0*/  @!P5 BRA `(.L_x_65) ;  /* 0x0000000000c0d947 */ /* 0x000fea0003800000 */
[----:B------:R-:W-:Y:S02]  /*63e0*/  ISETP.GE.U32.AND P6, PT, R22, 0x4, PT ;  /* 0x000000041600780c */ /* 0x000fe40003fc6070 */
[----:B--2---:R-:W-:-:S04]  /*63f0*/  LOP3.LUT R20, R4, 0x3, RZ, 0xc0, !PT ;  /* 0x0000000304147812 */ /* 0x004fc800078ec0ff */
        /* <DEDUP_REMOVED lines=21> */
.L_x_69:
[----:B------:R-:W-:Y:S05]  /*6550*/  @!P5 BRA `(.L_x_65) ;  /* 0x000000000060d947 */ /* 0x000fea0003800000 */
[----:B------:R-:W2:Y:S01]  /*6560*/  LDCU.64 UR4, c[0x0][0x3f0] ;  /* 0x00007e00ff0477ac */ /* 0x000ea20008000a00 */
[----:B------:R-:W-:Y:S01]  /*6570*/  IADD3 R11, P5, PT, R19, R16, RZ ;  /* 0x00000010130b7210 */ /* 0x000fe20007fbe0ff */
[----:B------:R-:W-:Y:S01]  /*6580*/  IMAD.MOV R20, RZ, RZ, -R20 ;  /* 0x000000ffff147224 */ /* 0x000fe200078e0a14 */
[----:B------:R-:W-:Y:S01]  /*6590*/  IADD3 R10, P6, PT, R15, R19, RZ ;  /* 0x000000130f0a7210 */ /* 0x000fe20007fde0ff */
[----:B------:R-:W0:Y:S02]  /*65a0*/  LDCU.64 UR6, c[0x0][0x3e0] ;  /* 0x00007c00ff0677ac */ /* 0x000e240008000a00 */
[----:B------:R-:W-:Y:S02]  /*65b0*/  IMAD.X R22, RZ, RZ, R17, P5 ;  /* 0x000000ffff167224 */ /* 0x000fe400028e0611 */
[----:B------:R-:W-:Y:S01]  /*65c0*/  IMAD.X R17, RZ, RZ, R18, P6 ;  /* 0x000000ffff117224 */ /* 0x000fe200030e0612 */
[----:B--2---:R-:W-:Y:S02]  /*65d0*/  LEA R16, P5, R11, UR4, 0x2 ;  /* 0x000000040b107c11 */ /* 0x004fe4000f8a10ff */
[----:B01----:R-:W-:-:S02]  /*65e0*/  LEA R12, P6, R10, UR6, 0x2 ;  /* 0x000000060a0c7c11 */ /* 0x003fc4000f8c10ff */
[----:B------:R-:W-:Y:S02]  /*65f0*/  LEA.HI.X R19, R11, UR5, R22, 0x2, P5 ;  /* 0x000000050b137c11 */ /* 0x000fe4000a8f1416 */
[----:B------:R-:W-:-:S09]  /*6600*/  LEA.HI.X R17, R10, UR7, R17, 0x2, P6 ;  /* 0x000000070a117c11 */ /* 0x000fd2000b0f1411 */
.L_x_70:
[----:B---3--:R-:W-:Y:S02]  /*6610*/  IMAD.MOV.U32 R10, RZ, RZ, R12 ;  /* 0x000000ffff0a7224 */ /* 0x008fe400078e000c */
[----:B------:R-:W-:-:S05]  /*6620*/  IMAD.MOV.U32 R11, RZ, RZ, R17 ;  /* 0x000000ffff0b7224 */ /* 0x000fca00078e0011 */
[----:B------:R0:W2:Y:S01]  /*6630*/  LDG.E R13, desc[UR10][R10.64] ;  /* 0x0000000a0a0d7981 */ /* 0x0000a2000c1e1900 */
[----:B------:R-:W-:Y:S01]  /*6640*/  VIADD R20, R20, 0x1 ;  /* 0x0000000114147836 */ /* 0x000fe20000000000 */
[----:B------:R-:W-:-:S05]  /*6650*/  IADD3 R12, P5, PT, R12, 0x4, RZ ;  /* 0x000000040c0c7810 */ /* 0x000fca0007fbe0ff */
[----:B------:R-:W-:Y:S02]  /*6660*/  IMAD.X R17, RZ, RZ, R17, P5 ;  /* 0x000000ffff117224 */ /* 0x000fe400028e0611 */
[----:B0-----:R-:W-:Y:S01]  /*6670*/  IMAD.MOV.U32 R10, RZ, RZ, R16 ;  /* 0x000000ffff0a7224 */ /* 0x001fe200078e0010 */
[----:B------:R-:W-:Y:S01]  /*6680*/  IADD3 R16, P6, PT, R16, 0x4, RZ ;  /* 0x0000000410107810 */ /* 0x000fe20007fde0ff */
[----:B------:R-:W-:-:S04]  /*6690*/  IMAD.MOV.U32 R11, RZ, RZ, R19 ;  /* 0x000000ffff0b7224 */ /* 0x000fc800078e0013 */
[----:B------:R-:W-:Y:S01]  /*66a0*/  IMAD.X R19, RZ, RZ, R19, P6 ;  /* 0x000000ffff137224 */ /* 0x000fe200030e0613 */
[----:B------:R-:W-:Y:S01]  /*66b0*/  ISETP.NE.AND P6, PT, R20, RZ, PT ;  /* 0x000000ff1400720c */ /* 0x000fe20003fc5270 */
[----:B--2---:R3:W-:-:S12]  /*66c0*/  STG.E desc[UR10][R10.64], R13 ;  /* 0x0000000d0a007986 */ /* 0x0047d8000c10190a */
[----:B------:R-:W-:Y:S05]  /*66d0*/  @P6 BRA `(.L_x_70) ;  /* 0xfffffffc00cc6947 */ /* 0x000fea000383ffff */
.L_x_65:
[----:B------:R-:W-:Y:S04]  /*66e0*/  BSSY.RECONVERGENT B1, `(.L_x_71) ;  /* 0x0000095000017945 */ /* 0x000fe80003800200 */
[----:B------:R-:W-:Y:S05]  /*66f0*/  @P2 BRA `(.L_x_72) ;  /* 0x00000008004c2947 */ /* 0x000fea0003800000 */
[----:B------:R-:W-:-:S05]  /*6700*/  IMAD R16, R4, 0xa, RZ ;  /* 0x0000000a04107824 */ /* 0x000fca00078e02ff */
[----:B------:R-:W-:-:S04]  /*6710*/  IADD3 R17, P5, PT, R3, R16, RZ ;  /* 0x0000001003117210 */ /* 0x000fc80007fbe0ff */
[----:B------:R-:W-:Y:S01]  /*6720*/  LEA.HI.X.SX32 R16, R16, R7, 0x1, P5 ;  /* 0x0000000710107211 */ /* 0x000fe200028f0eff */
[----:B------:R-:W-:Y:S08]  /*6730*/  @!P4 BRA `(.L_x_72) ;  /* 0x00000008003cc947 */ /* 0x000ff00003800000 */
[----:B------:R-:W-:Y:S01]  /*6740*/  ISETP.GE.U32.AND P5, PT, R14, 0xf, PT ;  /* 0x0000000f0e00780c */ /* 0x000fe20003fa6070 */
[----:B------:R-:W-:Y:S01]  /*6750*/  IMAD.IADD R15, R15, 0x1, R4 ;  /* 0x000000010f0f7824 */ /* 0x000fe200078e0204 */
[----:B------:R-:W-:Y:S01]  /*6760*/  LOP3.LUT R24, R4, 0xf, RZ, 0xc0, !PT ;  /* 0x0000000f04187812 */ /* 0x000fe200078ec0ff */
[----:B------:R-:W-:-:S03]  /*6770*/  IMAD.MOV.U32 R18, RZ, RZ, RZ ;  /* 0x000000ffff127224 */ /* 0x000fc600078e00ff */
[----:B--2---:R-:W-:-:S07]  /*6780*/  SHF.R.S32.HI R20, RZ, 0x1f, R15 ;  /* 0x0000001fff147819 */ /* 0x004fce000001140f */
[----:B------:R-:W-:Y:S05]  /*6790*/  @!P5 BRA `(.L_x_73) ;  /* 0x0000000000dcd947 */ /* 0x000fea0003800000 */
[----:B------:R-:W2:Y:S01]  /*67a0*/  LDCU.64 UR4, c[0x0][0x3e0] ;  /* 0x00007c00ff0477ac */ /* 0x000ea20008000a00 */
[----:B------:R-:W-:Y:S01]  /*67b0*/  LOP3.LUT R18, R4, 0x7ffffff0, RZ, 0xc0, !PT ;  /* 0x7ffffff004127812 */ /* 0x000fe200078ec0ff */
[----:B------:R-:W4:Y:S04]  /*67c0*/  LDCU.64 UR6, c[0x0][0x3f0] ;  /* 0x00007e00ff0677ac */ /* 0x000f280008000a00 */
[----:B------:R-:W-:Y:S01]  /*67d0*/  IMAD.MOV R19, RZ, RZ, -R18 ;  /* 0x000000ffff137224 */ /* 0x000fe200078e0a12 */
[----:B--2---:R-:W-:-:S04]  /*67e0*/  LEA R26, P5, R15, UR4, 0x2 ;  /* 0x000000040f1a7c11 */ /* 0x004fc8000f8a10ff */
[----:B------:R-:W-:Y:S02]  /*67f0*/  LEA.HI.X R28, R15, UR5, R20, 0x2, P5 ;  /* 0x000000050f1c7c11 */ /* 0x000fe4000a8f1414 */
[----:B------:R-:W-:Y:S02]  /*6800*/  IADD3 R26, P6, PT, R26, 0x20, RZ ;  /* 0x000000201a1a7810 */ /* 0x000fe40007fde0ff */
[----:B----4-:R-:W-:-:S03]  /*6810*/  LEA R22, P5, R17, UR6, 0x2 ;  /* 0x0000000611167c11 */ /* 0x010fc6000f8a10ff */
[----:B------:R-:W-:Y:S01]  /*6820*/  IMAD.X R28, RZ, RZ, R28, P6 ;  /* 0x000000ffff1c7224 */ /* 0x000fe200030e061c */
[----:B------:R-:W-:Y:S02]  /*6830*/  IADD3 R22, P6, PT, R22, 0x20, RZ ;  /* 0x0000002016167810 */ /* 0x000fe40007fde0ff */
[----:B------:R-:W-:-:S05]  /*6840*/  LEA.HI.X R29, R17, UR7, R16, 0x2, P5 ;  /* 0x00000007111d7c11 */ /* 0x000fca000a8f1410 */
[----:B------:R-:W-:-:S07]  /*6850*/  IMAD.X R29, RZ, RZ, R29, P6 ;  /* 0x000000ffff1d7224 */ /* 0x000fce00030e061d */
.L_x_74:
[----:B---3--:R-:W-:Y:S02]  /*6860*/  IMAD.MOV.U32 R10, RZ, RZ, R26 ;  /* 0x000000ffff0a7224 */ /* 0x008fe400078e001a */
[----:B------:R-:W-:-:S05]  /*6870*/  IMAD.MOV.U32 R11, RZ, RZ, R28 ;  /* 0x000000ffff0b7224 */ /* 0x000fca00078e001c */
[----:B01----:R-:W2:Y:S01]  /*6880*/  LDG.E R21, desc[UR10][R10.64+-0x20] ;  /* 0xffffe00a0a157981 */ /* 0x003ea2000c1e1900 */
        /* <DEDUP_REMOVED lines=40> */
.L_x_73:
[----:B------:R-:W-:-:S13]  /*6b10*/  ISETP.NE.AND P5, PT, R24, RZ, PT ;  /* 0x000000ff1800720c */ /* 0x000fda0003fa5270 */
[----:B------:R-:W-:Y:S05]  /*6b20*/  @!P5 BRA `(.L_x_72) ;  /* 0x000000040040d947 */ /* 0x000fea0003800000 */
[----:B------:R-:W-:Y:S02]  /*6b30*/  ISETP.GE.U32.AND P6, PT, R24, 0x8, PT ;  /* 0x000000081800780c */ /* 0x000fe40003fc6070 */
[----:B------:R-:W-:-:S04]  /*6b40*/  LOP3.LUT R22, R4, 0x7, RZ, 0xc0, !PT ;  /* 0x0000000704167812 */ /* 0x000fc800078ec0ff */
[----:B------:R-:W-:-:S07]  /*6b50*/  ISETP.NE.AND P5, PT, R22, RZ, PT ;  /* 0x000000ff1600720c */ /* 0x000fce0003fa5270 */
[----:B------:R-:W-:Y:S06]  /*6b60*/  @!P6 BRA `(.L_x_75) ;  /* 0x00000000006ce947 */ /* 0x000fec0003800000 */
[----:B------:R-:W2:Y:S01]  /*6b70*/  LDCU.64 UR4, c[0x0][0x3e0] ;  /* 0x00007c00ff0477ac */ /* 0x000ea20008000a00 */
[----:B---3--:R-:W-:-:S05]  /*6b80*/  IADD3 R11, P6, PT, R15, R18, RZ ;  /* 0x000000120f0b7210 */ /* 0x008fca0007fde0ff */
[----:B01----:R-:W-:Y:S01]  /*6b90*/  IMAD.X R12, RZ, RZ, R20, P6 ;  /* 0x000000ffff0c7224 */ /* 0x003fe200030e0614 */
[----:B--2---:R-:W-:-:S04]  /*6ba0*/  LEA R10, P6, R11, UR4, 0x2 ;  /* 0x000000040b0a7c11 */ /* 0x004fc8000f8c10ff */
        /* <DEDUP_REMOVED lines=23> */
.L_x_75:
[----:B------:R-:W-:Y:S05]  /*6d20*/  @!P5 BRA `(.L_x_72) ;  /* 0x0000000000c0d947 */ /* 0x000fea0003800000 */
[----:B------:R-:W-:Y:S02]  /*6d30*/  ISETP.GE.U32.AND P6, PT, R22, 0x4, PT ;  /* 0x000000041600780c */ /* 0x000fe40003fc6070 */
[----:B--2---:R-:W-:-:S04]  /*6d40*/  LOP3.LUT R19, R4, 0x3, RZ, 0xc0, !PT ;  /* 0x0000000304137812 */ /* 0x004fc800078ec0ff */
        /* <DEDUP_REMOVED lines=14> */
[----:B------:R-:W3:Y:S04]  /*6e30*/  LDG.E R23, desc[UR10][R10.64+0x4] ;  /* 0x0000040a0a177981 */ /* 0x000ee8000c1e1900 */
[----:B---3--:R2:W-:Y:S04]  /*6e40*/  STG.E desc[UR10][R12.64+0x4], R23 ;  /* 0x000004170c007986 */ /* 0x0085e8000c10190a */
[----:B------:R-:W3:Y:S04]  /*6e50*/  LDG.E R25, desc[UR10][R10.64+0x8] ;  /* 0x0000080a0a197981 */ /* 0x000ee8000c1e1900 */
[----:B---3--:R2:W-:Y:S04]  /*6e60*/  STG.E desc[UR10][R12.64+0x8], R25 ;  /* 0x000008190c007986 */ /* 0x0085e8000c10190a */
[----:B------:R-:W3:Y:S01]  /*6e70*/  LDG.E R27, desc[UR10][R10.64+0xc] ;  /* 0x00000c0a0a1b7981 */ /* 0x000ee2000c1e1900 */
[----:B------:R-:W-:-:S03]  /*6e80*/  VIADD R18, R18, 0x4 ;  /* 0x0000000412127836 */ /* 0x000fc60000000000 */
[----:B---3--:R2:W-:Y:S04]  /*6e90*/  STG.E desc[UR10][R12.64+0xc], R27 ;  /* 0x00000c1b0c007986 */ /* 0x0085e8000c10190a */
.L_x_76:
[----:B------:R-:W-:Y:S05]  /*6ea0*/  @!P5 BRA `(.L_x_72) ;  /* 0x000000000060d947 */ /* 0x000fea0003800000 */
[----:B------:R-:W4:Y:S01]  /*6eb0*/  LDCU.64 UR4, c[0x0][0x3f0] ;  /* 0x00007e00ff0477ac */ /* 0x000f220008000a00 */
[----:B------:R-:W-:Y:S01]  /*6ec0*/  IADD3 R17, P5, PT, R18, R17, RZ ;  /* 0x0000001112117210 */ /* 0x000fe20007fbe0ff */
[----:B------:R-:W-:Y:S01]  /*6ed0*/  IMAD.MOV R19, RZ, RZ, -R19 ;  /* 0x000000ffff137224 */ /* 0x000fe200078e0a13 */
[----:B------:R-:W-:Y:S01]  /*6ee0*/  IADD3 R15, P6, PT, R15, R18, RZ ;  /* 0x000000120f0f7210 */ /* 0x000fe20007fde0ff */
[----:B------:R-:W0:Y:S02]  /*6ef0*/  LDCU.64 UR6, c[0x0][0x3e0] ;  /* 0x00007c00ff0677ac */ /* 0x000e240008000a00 */
[----:B---3--:R-:W-:Y:S02]  /*6f00*/  IMAD.X R10, RZ, RZ, R16, P5 ;  /* 0x000000ffff0a7224 */ /* 0x008fe400028e0610 */
[----:B------:R-:W-:Y:S01]  /*6f10*/  IMAD.X R20, RZ, RZ, R20, P6 ;  /* 0x000000ffff147224 */ /* 0x000fe200030e0614 */
[----:B----4-:R-:W-:Y:S02]  /*6f20*/  LEA R16, P5, R17, UR4, 0x2 ;  /* 0x0000000411107c11 */ /* 0x010fe4000f8a10ff */
[----:B012---:R-:W-:-:S02]  /*6f30*/  LEA R12, P6, R15, UR6, 0x2 ;  /* 0x000000060f0c7c11 */ /* 0x007fc4000f8c10ff */
[----:B------:R-:W-:Y:S02]  /*6f40*/  LEA.HI.X R17, R17, UR5, R10, 0x2, P5 ;  /* 0x0000000511117c11 */ /* 0x000fe4000a8f140a */
[----:B------:R-:W-:-:S09]  /*6f50*/  LEA.HI.X R15, R15, UR7, R20, 0x2, P6 ;  /* 0x000000070f0f7c11 */ /* 0x000fd2000b0f1414 */
.L_x_77:
[----:B----4-:R-:W-:Y:S02]  /*6f60*/  IMAD.MOV.U32 R10, RZ, RZ, R12 ;  /* 0x000000ffff0a7224 */ /* 0x010fe400078e000c */
        /* <DEDUP_REMOVED lines=12> */
.L_x_72:
[----:B------:R-:W-:Y:S05]  /*7030*/  BSYNC.RECONVERGENT B1 ;  /* 0x0000000000017941 */ /* 0x000fea0003800200 */
.L_x_71:
[----:B------:R-:W-:Y:S01]  /*7040*/  ISETP.EQ.OR P5, PT, R0, RZ, P3 ;  /* 0x000000ff0000720c */ /* 0x000fe20001fa2670 */
[----:B------:R-:W-:-:S12]  /*7050*/  BSSY.RECONVERGENT B1, `(.L_x_78) ;  /* 0x0000096000017945 */ /* 0x000fd80003800200 */
[----:B------:R-:W-:Y:S05]  /*7060*/  @P5 BRA `(.L_x_79) ;  /* 0x0000000800505947 */ /* 0x000fea0003800000 */
[----:B---34-:R-:W-:-:S05]  /*7070*/  IMAD R10, R4, 0xb, RZ ;  /* 0x0000000b040a7824 */ /* 0x018fca00078e02ff */
[----:B------:R-:W-:-:S04]  /*7080*/  IADD3 R0, P5, PT, R3, R10, RZ ;  /* 0x0000000a03007210 */ /* 0x000fc80007fbe0ff */
[----:B------:R-:W-:Y:S01]  /*7090*/  LEA.HI.X.SX32 R15, R10, R7, 0x1, P5 ;  /* 0x000000070a0f7211 */ /* 0x000fe200028f0eff */
[----:B------:R-:W-:Y:S08]  /*70a0*/  @!P4 BRA `(.L_x_79) ;  /* 0x000000080040c947 */ /* 0x000ff00003800000 */
[----:B------:R-:W-:Y:S01]  /*70b0*/  ISETP.GE.U32.AND P5, PT, R14, 0xf, PT ;  /* 0x0000000f0e00780c */ /* 0x000fe20003fa6070 */
[----:B------:R-:W-:Y:S01]  /*70c0*/  IMAD.IADD R9, R5, 0x1, R9 ;  /* 0x0000000105097824 */ /* 0x000fe200078e0209 */
[----:B--2---:R-:W-:Y:S01]  /*70d0*/  LOP3.LUT R20, R4, 0xf, RZ, 0xc0, !PT ;  /* 0x0000000f04147812 */ /* 0x004fe200078ec0ff */
[----:B------:R-:W-:Y:S02]  /*70e0*/  IMAD.MOV.U32 R16, RZ, RZ, RZ ;  /* 0x000000ffff107224 */ /* 0x000fe400078e00ff */
[----:B------:R-:W-:-:S05]  /*70f0*/  IMAD R9, R9, R4, RZ ;  /* 0x0000000409097224 */ /* 0x000fca00078e02ff */
[----:B------:R-:W-:-:S03]  /*7100*/  SHF.R.S32.HI R18, RZ, 0x1f, R9 ;  /* 0x0000001fff127819 */ /* 0x000fc60000011409 */
[----:B------:R-:W-:Y:S05]  /*7110*/  @!P5 BRA `(.L_x_80) ;  /* 0x0000000000dcd947 */ /* 0x000fea0003800000 */
[----:B------:R-:W2:Y:S01]  /*7120*/  LDCU.64 UR4, c[0x0][0x3e0] ;  /* 0x00007c00ff0477ac */ /* 0x000ea20008000a00 */
[----:B------:R-:W-:Y:S01]  /*7130*/  LOP3.LUT R16, R4, 0x7ffffff0, RZ, 0xc0, !PT ;  /* 0x7ffffff004107812 */ /* 0x000fe200078ec0ff */
[----:B------:R-:W3:Y:S04]  /*7140*/  LDCU.64 UR6, c[0x0][0x3f0] ;  /* 0x00007e00ff0677ac */ /* 0x000ee80008000a00 */
[----:B------:R-:W-:Y:S01]  /*7150*/  IMAD.MOV R17, RZ, RZ, -R16 ;  /* 0x000000ffff117224 */ /* 0x000fe200078e0a10 */
[----:B--2---:R-:W-:-:S04]  /*7160*/  LEA R24, P5, R9, UR4, 0x2 ;  /* 0x0000000409187c11 */ /* 0x004fc8000f8a10ff */
[----:B------:R-:W-:Y:S02]  /*7170*/  LEA.HI.X R29, R9, UR5, R18, 0x2, P5 ;  /* 0x00000005091d7c11 */ /* 0x000fe4000a8f1412 */
[----:B------:R-:W-:Y:S02]  /*7180*/  IADD3 R24, P6, PT, R24, 0x20, RZ ;  /* 0x0000002018187810 */ /* 0x000fe40007fde0ff */
[----:B---3--:R-:W-:-:S03]  /*7190*/  LEA R22, P5, R0, UR6, 0x2 ;  /* 0x0000000600167c11 */ /* 0x008fc6000f8a10ff */
[----:B------:R-:W-:Y:S01]  /*71a0*/  IMAD.X R29, RZ, RZ, R29, P6 ;  /* 0x000000ffff1d7224 */ /* 0x000fe200030e061d */
[----:B------:R-:W-:Y:S02]  /*71b0*/  IADD3 R22, P6, PT, R22, 0x20, RZ ;  /* 0x0000002016167810 */ /* 0x000fe40007fde0ff */
[----:B01----:R-:W-:-:S05]  /*71c0*/  LEA.HI.X R27, R0, UR7, R15, 0x2, P5 ;  /* 0x00000007001b7c11 */ /* 0x003fca000a8f140f */
[----:B------:R-:W-:-:S07]  /*71d0*/  IMAD.X R27, RZ, RZ, R27, P6 ;  /* 0x000000ffff1b7224 */ /* 0x000fce00030e061b */
.L_x_81:
        /* <DEDUP_REMOVED lines=43> */
.L_x_80:
[----:B------:R-:W-:-:S13]  /*7490*/  ISETP.NE.AND P5, PT, R20, RZ, PT ;  /* 0x000000ff1400720c */ /* 0x000fda0003fa5270 */
[----:B------:R-:W-:Y:S05]  /*74a0*/  @!P5 BRA `(.L_x_79) ;  /* 0x000000040040d947 */ /* 0x000fea0003800000 */
[----:B------:R-:W-:Y:S02]  /*74b0*/  ISETP.GE.U32.AND P6, PT, R20, 0x8, PT ;  /* 0x000000081400780c */ /* 0x000fe40003fc6070 */
[----:B------:R-:W-:-:S04]  /*74c0*/  LOP3.LUT R22, R4, 0x7, RZ, 0xc0, !PT ;  /* 0x0000000704167812 */ /* 0x000fc800078ec0ff */
[----:B------:R-:W-:-:S07]  /*74d0*/  ISETP.NE.AND P5, PT, R22, RZ, PT ;  /* 0x000000ff1600720c */ /* 0x000fce0003fa5270 */
[----:B------:R-:W-:Y:S06]  /*74e0*/  @!P6 BRA `(.L_x_82) ;  /* 0x00000000006ce947 */ /* 0x000fec0003800000 */
[----:B------:R-:W2:Y:S01]  /*74f0*/  LDCU.64 UR4, c[0x0][0x3e0] ;  /* 0x00007c00ff0477ac */ /* 0x000ea20008000a00 */
[----:B------:R-:W-:-:S05]  /*7500*/  IADD3 R11, P6, PT, R9, R16, RZ ;  /* 0x00000010090b7210 */ /* 0x000fca0007fde0ff */
        /* <DEDUP_REMOVED lines=25> */
.L_x_82:
[----:B------:R-:W-:Y:S05]  /*76a0*/  @!P5 BRA `(.L_x_79) ;  /* 0x0000000000c0d947 */ /* 0x000fea0003800000 */
[----:B------:R-:W-:Y:S02]  /*76b0*/  ISETP.GE.U32.AND P6, PT, R22, 0x4, PT ;  /* 0x000000041600780c */ /* 0x000fe40003fc6070 */
[----:B--2---:R-:W-:-:S04]  /*76c0*/  LOP3.LUT R17, R4, 0x3, RZ, 0xc0, !PT ;  /* 0x0000000304117812 */ /* 0x004fc800078ec0ff */
        /* <DEDUP_REMOVED lines=21> */
.L_x_83:
[----:B------:R-:W-:Y:S05]  /*7820*/  @!P5 BRA `(.L_x_79) ;  /* 0x000000000060d947 */ /* 0x000fea0003800000 */
[----:B------:R-:W0:Y:S01]  /*7830*/  LDCU.64 UR4, c[0x0][0x3f0] ;  /* 0x00007e00ff0477ac */ /* 0x000e220008000a00 */
[----:B------:R-:W-:Y:S01]  /*7840*/  IADD3 R10, P5, PT, R16, R0, RZ ;  /* 0x00000000100a7210 */ /* 0x000fe20007fbe0ff */
[----:B------:R-:W-:Y:S01]  /*7850*/  IMAD.MOV R17, RZ, RZ, -R17 ;  /* 0x000000ffff117224 */ /* 0x000fe200078e0a11 */
[----:B------:R-:W-:Y:S01]  /*7860*/  IADD3 R9, P6, PT, R9, R16, RZ ;  /* 0x0000001009097210 */ /* 0x000fe20007fde0ff */
[----:B------:R-:W3:Y:S02]  /*7870*/  LDCU.64 UR6, c[0x0][0x3e0] ;  /* 0x00007c00ff0677ac */ /* 0x000ee40008000a00 */
[----:B------:R-:W-:Y:S02]  /*7880*/  IMAD.X R15, RZ, RZ, R15, P5 ;  /* 0x000000ffff0f7224 */ /* 0x000fe400028e060f */
[----:B------:R-:W-:Y:S01]  /*7890*/  IMAD.X R18, RZ, RZ, R18, P6 ;  /* 0x000000ffff127224 */ /* 0x000fe200030e0612 */
[----:B012---:R-:W-:Y:S02]  /*78a0*/  LEA R12, P5, R10, UR4, 0x2 ;  /* 0x000000040a0c7c11 */ /* 0x007fe4000f8a10ff */
[----:B---3--:R-:W-:-:S02]  /*78b0*/  LEA R0, P6, R9, UR6, 0x2 ;  /* 0x0000000609007c11 */ /* 0x008fc4000f8c10ff */
[----:B------:R-:W-:Y:S02]  /*78c0*/  LEA.HI.X R15, R10, UR5, R15, 0x2, P5 ;  /* 0x000000050a0f7c11 */ /* 0x000fe4000a8f140f */
[----:B------:R-:W-:-:S09]  /*78d0*/  LEA.HI.X R13, R9, UR7, R18, 0x2, P6 ;  /* 0x00000007090d7c11 */ /* 0x000fd2000b0f1412 */
.L_x_84:
[----:B0-----:R-:W-:Y:S02]  /*78e0*/  IMAD.MOV.U32 R10, RZ, RZ, R0 ;  /* 0x000000ffff0a7224 */ /* 0x001fe400078e0000 */
        /* <DEDUP_REMOVED lines=12> */
.L_x_79:
[----:B------:R-:W-:Y:S05]  /*79b0*/  BSYNC.RECONVERGENT B1 ;  /* 0x0000000000017941 */ /* 0x000fea0003800200 */
.L_x_78:
[----:B------:R-:W-:Y:S04]  /*79c0*/  BSSY.RECONVERGENT B1, `(.L_x_85) ;  /* 0x000012a000017945 */ /* 0x000fe80003800200 */
[----:B------:R-:W-:Y:S05]  /*79d0*/  @P3 BRA `(.L_x_86) ;  /* 0x0000001000a03947 */ /* 0x000fea0003800000 */
[----:B0--34-:R-:W-:Y:S02]  /*79e0*/  IMAD R10, R4, 0xc, RZ ;  /* 0x0000000c040a7824 */ /* 0x019fe400078e02ff */
[----:B------:R-:W-:-:S03]  /*79f0*/  IMAD.IADD R9, R5, 0x1, R2 ;  /* 0x0000000105097824 */ /* 0x000fc600078e0202 */
[----:B------:R-:W-:-:S04]  /*7a00*/  IADD3 R0, P5, PT, R3, R10, RZ ;  /* 0x0000000a03007210 */ /* 0x000fc80007fbe0ff */
[----:B------:R-:W-:Y:S01]  /*7a10*/  LEA.HI.X.SX32 R15, R10, R7, 0x1, P5 ;  /* 0x000000070a0f7211 */ /* 0x000fe200028f0eff */
[----:B------:R-:W-:Y:S08]  /*7a20*/  @!P4 BRA `(.L_x_87) ;  /* 0x00000008003cc947 */ /* 0x000ff00003800000 */
[----:B------:R-:W-:Y:S01]  /*7a30*/  ISETP.GE.U32.AND P5, PT, R14, 0xf, PT ;  /* 0x0000000f0e00780c */ /* 0x000fe20003fa6070 */
[----:B------:R-:W-:Y:S01]  /*7a40*/  IMAD R16, R9, R4, RZ ;  /* 0x0000000409107224 */ /* 0x000fe200078e02ff */
[----:B------:R-:W-:Y:S01]  /*7a50*/  LOP3.LUT R22, R4, 0xf, RZ, 0xc0, !PT ;  /* 0x0000000f04167812 */ /* 0x000fe200078ec0ff */
[----:B--2---:R-:W-:-:S03]  /*7a60*/  IMAD.MOV.U32 R17, RZ, RZ, RZ ;  /* 0x000000ffff117224 */ /* 0x004fc600078e00ff */
[----:B------:R-:W-:-:S07]  /*7a70*/  SHF.R.S32.HI R19, RZ, 0x1f, R16 ;  /* 0x0000001fff137819 */ /* 0x000fce0000011410 */
[----:B------:R-:W-:Y:S05]  /*7a80*/  @!P5 BRA `(.L_x_88) ;  /* 0x0000000000dcd947 */ /* 0x000fea0003800000 */
[----:B------:R-:W0:Y:S01]  /*7a90*/  LDCU.64 UR4, c[0x0][0x3e0] ;  /* 0x00007c00ff0477ac */ /* 0x000e220008000a00 */
[----:B------:R-:W-:Y:S01]  /*7aa0*/  LOP3.LUT R17, R4, 0x7ffffff0, RZ, 0xc0, !PT ;  /* 0x7ffffff004117812 */ /* 0x000fe200078ec0ff */
[----:B------:R-:W2:Y:S04]  /*7ab0*/  LDCU.64 UR6, c[0x0][0x3f0] ;  /* 0x00007e00ff0677ac */ /* 0x000ea80008000a00 */
[----:B------:R-:W-:Y:S01]  /*7ac0*/  IMAD.MOV R18, RZ, RZ, -R17 ;  /* 0x000000ffff127224 */ /* 0x000fe200078e0a11 */
[----:B0-----:R-:W-:-:S04]  /*7ad0*/  LEA R24, P5, R16, UR4, 0x2 ;  /* 0x0000000410187c11 */ /* 0x001fc8000f8a10ff */
[----:B------:R-:W-:Y:S02]  /*7ae0*/  LEA.HI.X R26, R16, UR5, R19, 0x2, P5 ;  /* 0x00000005101a7c11 */ /* 0x000fe4000a8f1413 */
[----:B------:R-:W-:Y:S02]  /*7af0*/  IADD3 R24, P6, PT, R24, 0x20, RZ ;  /* 0x0000002018187810 */ /* 0x000fe40007fde0ff */
[----:B--2---:R-:W-:-:S03]  /*7b00*/  LEA R20, P5, R0, UR6, 0x2 ;  /* 0x0000000600147c11 */ /* 0x004fc6000f8a10ff */
[----:B------:R-:W-:Y:S01]  /*7b10*/  IMAD.X R26, RZ, RZ, R26, P6 ;  /* 0x000000ffff1a7224 */ /* 0x000fe200030e061a */
[----:B------:R-:W-:Y:S02]  /*7b20*/  IADD3 R20, P6, PT, R20, 0x20, RZ ;  /* 0x0000002014147810 */ /* 0x000fe40007fde0ff */
[----:B------:R-:W-:-:S05]  /*7b30*/  LEA.HI.X R29, R0, UR7, R15, 0x2, P5 ;  /* 0x00000007001d7c11 */ /* 0x000fca000a8f140f */
[----:B------:R-:W-:-:S07]  /*7b40*/  IMAD.X R29, RZ, RZ, R29, P6 ;  /* 0x000000ffff1d7224 */ /* 0x000fce00030e061d */
.L_x_89:
[----:B------:R-:W-:Y:S02]  /*7b50*/  IMAD.MOV.U32 R10, RZ, RZ, R24 ;  /* 0x000000ffff0a7224 */ /* 0x000fe400078e0018 */
        /* <DEDUP_REMOVED lines=42> */
.L_x_88:
        /* <DEDUP_REMOVED lines=33> */
.L_x_90:
        /* <DEDUP_REMOVED lines=24> */
.L_x_91:
        /* <DEDUP_REMOVED lines=12> */
.L_x_92:
        /* <DEDUP_REMOVED lines=13> */
.L_x_87:
[----:B------:R-:W-:Y:S05]  /*8320*/  @P2 BRA `(.L_x_86) ;  /* 0x00000008004c2947 */ /* 0x000fea0003800000 */
[----:B---3--:R-:W-:-:S05]  /*8330*/  IMAD R10, R4, 0xd, RZ ;  /* 0x0000000d040a7824 */ /* 0x008fca00078e02ff */
[----:B------:R-:W-:-:S04]  /*8340*/  IADD3 R0, P5, PT, R3, R10, RZ ;  /* 0x0000000a03007210 */ /* 0x000fc80007fbe0ff */
[----:B------:R-:W-:Y:S01]  /*8350*/  LEA.HI.X.SX32 R15, R10, R7, 0x1, P5 ;  /* 0x000000070a0f7211 */ /* 0x000fe200028f0eff */
[----:B------:R-:W-:Y:S08]  /*8360*/  @!P4 BRA `(.L_x_86) ;  /* 0x00000008003cc947 */ /* 0x000ff00003800000 */
[----:B------:R-:W-:Y:S01]  /*8370*/  ISETP.GE.U32.AND P5, PT, R14, 0xf, PT ;  /* 0x0000000f0e00780c */ /* 0x000fe20003fa6070 */
[----:B------:R-:W-:Y:S01]  /*8380*/  IMAD R9, R9, R4, R4 ;  /* 0x0000000409097224 */ /* 0x000fe200078e0204 */
[----:B--2---:R-:W-:Y:S01]  /*8390*/  LOP3.LUT R20, R4, 0xf, RZ, 0xc0, !PT ;  /* 0x0000000f04147812 */ /* 0x004fe200078ec0ff */
[----:B------:R-:W-:-:S03]  /*83a0*/  IMAD.MOV.U32 R16, RZ, RZ, RZ ;  /* 0x000000ffff107224 */ /* 0x000fc600078e00ff */
[----:B------:R-:W-:-:S07]  /*83b0*/  SHF.R.S32.HI R18, RZ, 0x1f, R9 ;  /* 0x0000001fff127819 */ /* 0x000fce0000011409 */
        /* <DEDUP_REMOVED lines=13> */
.L_x_94:
        /* <DEDUP_REMOVED lines=43> */
.L_x_93:
        /* <DEDUP_REMOVED lines=33> */
.L_x_95:
        /* <DEDUP_REMOVED lines=24> */
.L_x_96:
        /* <DEDUP_REMOVED lines=12> */
.L_x_97:
        /* <DEDUP_REMOVED lines=13> */
.L_x_86:
[----:B------:R-:W-:Y:S05]  /*8c60*/  BSYNC.RECONVERGENT B1 ;  /* 0x0000000000017941 */ /* 0x000fea0003800200 */
.L_x_85:
[----:B------:R-:W5:Y:S01]  /*8c70*/  LDCU UR4, c[0x0][0x390] ;  /* 0x00007200ff0477ac */ /* 0x000f620008000800 */
[----:B------:R-:W-:Y:S01]  /*8c80*/  BSSY.RECONVERGENT B1, `(.L_x_98) ;  /* 0x0000098000017945 */ /* 0x000fe20003800200 */
[----:B-----5:R-:W-:-:S06]  /*8c90*/  UIADD3 UR4, UPT, UPT, UR4, -0x1, URZ ;  /* 0xffffffff04047890 */ /* 0x020fcc000fffe0ff */
[----:B------:R-:W-:-:S13]  /*8ca0*/  ISETP.GE.U32.OR P1, PT, R8, UR4, !P1 ;  /* 0x0000000408007c0c */ /* 0x000fda000cf26470 */
[----:B------:R-:W-:Y:S05]  /*8cb0*/  @P1 BRA `(.L_x_99) ;  /* 0x0000000800501947 */ /* 0x000fea0003800000 */
[----:B0--34-:R-:W-:-:S05]  /*8cc0*/  IMAD R10, R4, 0xe, RZ ;  /* 0x0000000e040a7824 */ /* 0x019fca00078e02ff */
[----:B------:R-:W-:-:S04]  /*8cd0*/  IADD3 R0, P1, PT, R3, R10, RZ ;  /* 0x0000000a03007210 */ /* 0x000fc80007f3e0ff */
[----:B------:R-:W-:Y:S01]  /*8ce0*/  LEA.HI.X.SX32 R9, R10, R7, 0x1, P1 ;  /* 0x000000070a097211 */ /* 0x000fe200008f0eff */
[----:B------:R-:W-:Y:S08]  /*8cf0*/  @!P4 BRA `(.L_x_99) ;  /* 0x000000080040c947 */ /* 0x000ff00003800000 */
[----:B------:R-:W-:Y:S01]  /*8d00*/  ISETP.GE.U32.AND P5, PT, R14, 0xf, PT ;  /* 0x0000000f0e00780c */ /* 0x000fe20003fa6070 */
[----:B------:R-:W-:Y:S01]  /*8d10*/  IMAD.MOV.U32 R16, RZ, RZ, RZ ;  /* 0x000000ffff107224 */ /* 0x000fe200078e00ff */
[----:B------:R-:W-:Y:S02]  /*8d20*/  IADD3 R15, PT, PT, R5, -R2, R6 ;  /* 0x80000002050f7210 */ /* 0x000fe40007ffe006 */
[----:B--2---:R-:W-:-:S03]  /*8d30*/  LOP3.LUT R20, R4, 0xf, RZ, 0xc0, !PT ;  /* 0x0000000f04147812 */ /* 0x004fc600078ec0ff */
[----:B------:R-:W-:Y:S01]  /*8d40*/  IMAD R15, R15, R4, RZ ;  /* 0x000000040f0f7224 */ /* 0x000fe200078e02ff */
[----:B------:R-:W-:-:S04]  /*8d50*/  ISETP.NE.AND P1, PT, R20, RZ, PT ;  /* 0x000000ff1400720c */ /* 0x000fc80003f25270 */
[----:B------:R-:W-:Y:S01]  /*8d60*/  SHF.R.S32.HI R18, RZ, 0x1f, R15 ;  /* 0x0000001fff127819 */ /* 0x000fe2000001140f */
[----:B------:R-:W-:Y:S08]  /*8d70*/  @!P5 BRA `(.L_x_100) ;  /* 0x0000000000dcd947 */ /* 0x000ff00003800000 */
        /* <DEDUP_REMOVED lines=10> */
[----:B-1----:R-:W-:-:S05]  /*8e20*/  LEA.HI.X R27, R0, UR9, R9, 0x2, P5 ;  /* 0x00000009001b7c11 */ /* 0x002fca000a8f1409 */
[----:B------:R-:W-:-:S07]  /*8e30*/  IMAD.X R27, RZ, RZ, R27, P6 ;  /* 0x000000ffff1b7224 */ /* 0x000fce00030e061b */
.L_x_101:
        /* <DEDUP_REMOVED lines=43> */
.L_x_100:
        /* <DEDUP_REMOVED lines=32> */
.L_x_102:
        /* <DEDUP_REMOVED lines=24> */
.L_x_103:
        /* <DEDUP_REMOVED lines=12> */
.L_x_104:
        /* <DEDUP_REMOVED lines=13> */
.L_x_99:
[----:B------:R-:W-:Y:S05]  /*9600*/  BSYNC.RECONVERGENT B1 ;  /* 0x0000000000017941 */ /* 0x000fea0003800200 */
.L_x_98:
[----:B------:R-:W-:Y:S01]  /*9610*/  ISETP.GE.U32.OR P0, PT, R8, UR4, !P0 ;  /* 0x0000000408007c0c */ /* 0x000fe2000c706470 */
[----:B------:R-:W-:-:S12]  /*9620*/  BSSY.RECONVERGENT B1, `(.L_x_105) ;  /* 0x0000096000017945 */ /* 0x000fd80003800200 */
[----:B------:R-:W-:Y:S05]  /*9630*/  @P0 BRA `(.L_x_106) ;  /* 0x0000000800500947 */ /* 0x000fea0003800000 */
[----:B0--34-:R-:W-:-:S05]  /*9640*/  IMAD R10, R4, 0xf, RZ ;  /* 0x0000000f040a7824 */ /* 0x019fca00078e02ff */
[----:B------:R-:W-:-:S04]  /*9650*/  IADD3 R0, P0, PT, R3, R10, RZ ;  /* 0x0000000a03007210 */ /* 0x000fc80007f1e0ff */
[----:B------:R-:W-:Y:S01]  /*9660*/  LEA.HI.X.SX32 R9, R10, R7, 0x1, P0 ;  /* 0x000000070a097211 */ /* 0x000fe200000f0eff */
[----:B------:R-:W-:Y:S08]  /*9670*/  @!P4 BRA `(.L_x_106) ;  /* 0x000000080040c947 */ /* 0x000ff00003800000 */
[----:B------:R-:W-:Y:S01]  /*9680*/  ISETP.GE.U32.AND P1, PT, R14, 0xf, PT ;  /* 0x0000000f0e00780c */ /* 0x000fe20003f26070 */
[----:B------:R-:W-:Y:S01]  /*9690*/  IMAD.MOV.U32 R16, RZ, RZ, RZ ;  /* 0x000000ffff107224 */ /* 0x000fe200078e00ff */
[----:B------:R-:W-:Y:S02]  /*96a0*/  IADD3 R15, PT, PT, R6, -0x1, R5 ;  /* 0xffffffff060f7810 */ /* 0x000fe40007ffe005 */
        /* <DEDUP_REMOVED lines=9> */
[C---:B0-----:R-:W-:Y:S02]  /*9740*/  LEA R24, P5, R15.reuse, UR6, 0x2 ;  /* 0x000000060f187c11 */ /* 0x041fe4000f8a10ff */
[----:B--2---:R-:W-:Y:S02]  /*9750*/  LEA R22, P1, R0, UR8, 0x2 ;  /* 0x0000000800167c11 */ /* 0x004fe4000f8210ff */
[----:B------:R-:W-:-:S02]  /*9760*/  LEA.HI.X R19, R15, UR7, R18, 0x2, P5 ;  /* 0x000000070f137c11 */ /* 0x000fc4000a8f1412 */
[----:B------:R-:W-:Y:S02]  /*9770*/  IADD3 R24, P5, PT, R24, 0x20, RZ ;  /* 0x0000002018187810 */ /* 0x000fe40007fbe0ff */
[----:B------:R-:W-:Y:S02]  /*9780*/  IADD3 R22, P6, PT, R22, 0x20, RZ ;  /* 0x0000002016167810 */ /* 0x000fe40007fde0ff */
[----:B-1----:R-:W-:Y:S01]  /*9790*/  LEA.HI.X R27, R0, UR9, R9, 0x2, P1 ;  /* 0x00000009001b7c11 */ /* 0x002fe200088f1409 */
[----:B------:R-:W-:-:S04]  /*97a0*/  IMAD.X R19, RZ, RZ, R19, P5 ;  /* 0x000000ffff137224 */ /* 0x000fc800028e0613 */
[----:B------:R-:W-:-:S07]  /*97b0*/  IMAD.X R27, RZ, RZ, R27, P6 ;  /* 0x000000ffff1b7224 */ /* 0x000fce00030e061b */
.L_x_108:
[----:B------:R-:W-:Y:S02]  /*97c0*/  IMAD.MOV.U32 R10, RZ, RZ, R24 ;  /* 0x000000ffff0a7224 */ /* 0x000fe400078e0018 */
[----:B------:R-:W-:-:S05]  /*97d0*/  IMAD.MOV.U32 R11, RZ, RZ, R19 ;  /* 0x000000ffff0b7224 */ /* 0x000fca00078e0013 */
[----:B------:R-:W2:Y:S01]  /*97e0*/  LDG.E R19, desc[UR10][R10.64+-0x20] ;  /* 0xffffe00a0a137981 */ /* 0x000ea2000c1e1900 */
[----:B----4-:R-:W-:Y:S02]  /*97f0*/  IMAD.MOV.U32 R12, RZ, RZ, R22 ;  /* 0x000000ffff0c7224 */ /* 0x010fe400078e0016 */
        /* <DEDUP_REMOVED lines=31> */
[----:B------:R-:W-:Y:S01]  /*99f0*/  VIADD R17, R17, 0x10 ;  /* 0x0000001011117836 */ /* 0x000fe20000000000 */
[----:B------:R-:W-:-:S02]  /*9a00*/  IADD3 R24, P5, PT, R10, 0x40, RZ ;  /* 0x000000400a187810 */ /* 0x000fc40007fbe0ff */
[----:B------:R-:W-:Y:S02]  /*9a10*/  IADD3 R22, P6, PT, R12, 0x40, RZ ;  /* 0x000000400c167810 */ /* 0x000fe40007fde0ff */
[----:B------:R-:W-:Y:S01]  /*9a20*/  ISETP.NE.AND P1, PT, R17, RZ, PT ;  /* 0x000000ff1100720c */ /* 0x000fe20003f25270 */
[----:B0-----:R-:W-:Y:S02]  /*9a30*/  IMAD.X R19, RZ, RZ, R11, P5 ;  /* 0x000000ffff137224 */ /* 0x001fe400028e060b */
[----:B------:R-:W-:Y:S01]  /*9a40*/  IMAD.X R27, RZ, RZ, R13, P6 ;  /* 0x000000ffff1b7224 */ /* 0x000fe200030e060d */
[----:B--2---:R4:W-:Y:S09]  /*9a50*/  STG.E desc[UR10][R12.64+0x1c], R25 ;  /* 0x00001c190c007986 */ /* 0x0049f2000c10190a */
[----:B------:R-:W-:Y:S05]  /*9a60*/  @P1 BRA `(.L_x_108) ;  /* 0xfffffffc00541947 */ /* 0x000fea000383ffff */
.L_x_107:
[----:B------:R-:W-:Y:S05]  /*9a70*/  @!P0 BRA `(.L_x_106) ;  /* 0x0000000400408947 */ /* 0x000fea0003800000 */
[----:B------:R-:W-:Y:S02]  /*9a80*/  ISETP.GE.U32.AND P1, PT, R20, 0x8, PT ;  /* 0x000000081400780c */ /* 0x000fe40003f26070 */
[----:B------:R-:W-:-:S04]  /*9a90*/  LOP3.LUT R22, R4, 0x7, RZ, 0xc0, !PT ;  /* 0x0000000704167812 */ /* 0x000fc800078ec0ff */
[----:B------:R-:W-:-:S07]  /*9aa0*/  ISETP.NE.AND P0, PT, R22, RZ, PT ;  /* 0x000000ff1600720c */ /* 0x000fce0003f05270 */
[----:B------:R-:W-:Y:S06]  /*9ab0*/  @!P1 BRA `(.L_x_109) ;  /* 0x00000000006c9947 */ /* 0x000fec0003800000 */
[----:B------:R-:W0:Y:S01]  /*9ac0*/  LDCU.64 UR6, c[0x0][0x3e0] ;  /* 0x00007c00ff0677ac */ /* 0x000e220008000a00 */
[----:B------:R-:W-:-:S05]  /*9ad0*/  IADD3 R11, P1, PT, R15, R16, RZ ;  /* 0x000000100f0b7210 */ /* 0x000fca0007f3e0ff */
[----:B-1--4-:R-:W-:Y:S01]  /*9ae0*/  IMAD.X R12, RZ, RZ, R18, P1 ;  /* 0x000000ffff0c7224 */ /* 0x012fe200008e0612 */
        /* <DEDUP_REMOVED lines=24> */
.L_x_109:
[----:B------:R-:W-:Y:S05]  /*9c70*/  @!P0 BRA `(.L_x_106) ;  /* 0x0000000000c08947 */ /* 0x000fea0003800000 */
[----:B------:R-:W-:Y:S02]  /*9c80*/  ISETP.GE.U32.AND P1, PT, R22, 0x4, PT ;  /* 0x000000041600780c */ /* 0x000fe40003f26070 */
[----:B--2---:R-:W-:-:S04]  /*9c90*/  LOP3.LUT R17, R4, 0x3, RZ, 0xc0, !PT ;  /* 0x0000000304117812 */ /* 0x004fc800078ec0ff */
        /* <DEDUP_REMOVED lines=21> */
.L_x_110:
[----:B------:R-:W-:Y:S05]  /*9df0*/  @!P0 BRA `(.L_x_106) ;  /* 0x0000000000608947 */ /* 0x000fea0003800000 */
[----:B------:R-:W2:Y:S01]  /*9e00*/  LDCU.64 UR6, c[0x0][0x3f0] ;  /* 0x00007e00ff0677ac */ /* 0x000ea20008000a00 */
[----:B------:R-:W-:Y:S01]  /*9e10*/  IADD3 R10, P0, PT, R16, R0, RZ ;  /* 0x00000000100a7210 */ /* 0x000fe20007f1e0ff */
[----:B------:R-:W-:Y:S01]  /*9e20*/  IMAD.MOV R17, RZ, RZ, -R17 ;  /* 0x000000ffff117224 */ /* 0x000fe200078e0a11 */
[----:B01--4-:R-:W-:Y:S01]  /*9e30*/  IADD3 R13, P1, PT, R15, R16, RZ ;  /* 0x000000100f0d7210 */ /* 0x013fe20007f3e0ff */
[----:B------:R-:W0:Y:S02]  /*9e40*/  LDCU.64 UR8, c[0x0][0x3e0] ;  /* 0x00007c00ff0877ac */ /* 0x000e240008000a00 */
[----:B------:R-:W-:Y:S02]  /*9e50*/  IMAD.X R9, RZ, RZ, R9, P0 ;  /* 0x000000ffff097224 */ /* 0x000fe400000e0609 */
[----:B------:R-:W-:Y:S01]  /*9e60*/  IMAD.X R18, RZ, RZ, R18, P1 ;  /* 0x000000ffff127224 */ /* 0x000fe200008e0612 */
[----:B--2---:R-:W-:Y:S02]  /*9e70*/  LEA R12, P0, R10, UR6, 0x2 ;  /* 0x000000060a0c7c11 */ /* 0x004fe4000f8010ff */
[----:B0-----:R-:W-:-:S02]  /*9e80*/  LEA R0, P5, R13, UR8, 0x2 ;  /* 0x000000080d007c11 */ /* 0x001fc4000f8a10ff */
[----:B------:R-:W-:Y:S02]  /*9e90*/  LEA.HI.X R15, R10, UR7, R9, 0x2, P0 ;  /* 0x000000070a0f7c11 */ /* 0x000fe400080f1409 */
[----:B------:R-:W-:-:S09]  /*9ea0*/  LEA.HI.X R13, R13, UR9, R18, 0x2, P5 ;  /* 0x000000090d0d7c11 */ /* 0x000fd2000a8f1412 */
.L_x_111:
        /* <DEDUP_REMOVED lines=13> */
.L_x_106:
[----:B------:R-:W-:Y:S05]  /*9f80*/  BSYNC.RECONVERGENT B1 ;  /* 0x0000000000017941 */ /* 0x000fea0003800200 */
.L_x_105:
[----:B------:R-:W-:-:S13]  /*9f90*/  ISETP.GE.U32.AND P0, PT, R8, UR4, PT ;  /* 0x0000000408007c0c */ /* 0x000fda000bf06070 */
[----:B------:R-:W-:Y:S05]  /*9fa0*/  @P0 BRA `(.L_x_112) ;  /* 0x0000007000a00947 */ /* 0x000fea0003800000 */
[----:B------:R-:W-:Y:S02]  /*9fb0*/  IMAD.SHL.U32 R8, R4, 0x10, RZ ;  /* 0x0000001004087824 */ /* 0x000fe400078e00ff */
[----:B01234-:R-:W-:-:S03]  /*9fc0*/  IMAD.IADD R13, R5, 0x1, R6 ;  /* 0x00000001050d7824 */ /* 0x01ffc600078e0206 */
[----:B------:R-:W-:-:S04]  /*9fd0*/  IADD3 R0, P0, PT, R3, R8, RZ ;  /* 0x0000000803007210 */ /* 0x000fc80007f1e0ff */
[----:B------:R-:W-:Y:S01]  /*9fe0*/  LEA.HI.X.SX32 R15, R8, R7, 0x1, P0 ;  /* 0x00000007080f7211 */ /* 0x000fe200000f0eff */
[----:B------:R-:W-:Y:S08]  /*9ff0*/  @!P4 BRA `(.L_x_113) ;  /* 0x00000008003cc947 */ /* 0x000ff00003800000 */
[----:B------:R-:W-:Y:S01]  /*a000*/  ISETP.GE.U32.AND P1, PT, R14, 0xf, PT ;  /* 0x0000000f0e00780c */ /* 0x000fe20003f26070 */
[----:B------:R-:W-:Y:S01]  /*a010*/  IMAD R6, R13, R4, RZ ;  /* 0x000000040d067224 */ /* 0x000fe200078e02ff */
[----:B------:R-:W-:Y:S01]  /*a020*/  LOP3.LUT R18, R4, 0xf, RZ, 0xc0, !PT ;  /* 0x0000000f04127812 */ /* 0x000fe200078ec0ff */
[----:B------:R-:W-:-:S03]  /*a030*/  IMAD.MOV.U32 R17, RZ, RZ, RZ ;  /* 0x000000ffff117224 */ /* 0x000fc600078e00ff */
[----:B------:R-:W-:Y:S02]  /*a040*/  ISETP.NE.AND P0, PT, R18, RZ, PT ;  /* 0x000000ff1200720c */ /* 0x000fe40003f05270 */
[----:B------:R-:W-:-:S05]  /*a050*/  SHF.R.S32.HI R19, RZ, 0x1f, R6 ;  /* 0x0000001fff137819 */ /* 0x000fca0000011406 */
[----:B------:R-:W-:Y:S06]  /*a060*/  @!P1 BRA `(.L_x_114) ;  /* 0x0000000000dc9947 */ /* 0x000fec0003800000 */
        /* <DEDUP_REMOVED lines=12> */
.L_x_115:
        /* <DEDUP_REMOVED lines=43> */
.L_x_114:
        /* <DEDUP_REMOVED lines=32> */
.L_x_116:
[----:B------:R-:W-:Y:S05]  /*a5e0*/  @!P0 BRA `(.L_x_113) ;  /* 0x0000000000c08947 */ /* 0x000fea0003800000 */
[----:B------:R-:W-:Y:S02]  /*a5f0*/  ISETP.GE.U32.AND P1, PT, R16, 0x4, PT ;  /* 0x000000041000780c */ /* 0x000fe40003f26070 */
[----:B--2---:R-:W-:-:S04]  /*a600*/  LOP3.LUT R12, R4, 0x3, RZ, 0xc0, !PT ;  /* 0x00000003040c7812 */ /* 0x004fc800078ec0ff */
        /* <DEDUP_REMOVED lines=21> */
.L_x_117:
[----:B------:R-:W-:Y:S05]  /*a760*/  @!P0 BRA `(.L_x_113) ;  /* 0x0000000000608947 */ /* 0x000fea0003800000 */
[----:B------:R-:W2:Y:S01]  /*a770*/  LDCU.64 UR4, c[0x0][0x3f0] ;  /* 0x00007e00ff0477ac */ /* 0x000ea20008000a00 */
[----:B------:R-:W-:Y:S01]  /*a780*/  IADD3 R9, P0, PT, R17, R0, RZ ;  /* 0x0000000011097210 */ /* 0x000fe20007f1e0ff */
[----:B------:R-:W-:Y:S01]  /*a790*/  IMAD.MOV R12, RZ, RZ, -R12 ;  /* 0x000000ffff0c7224 */ /* 0x000fe200078e0a0c */
[----:B------:R-:W-:Y:S01]  /*a7a0*/  IADD3 R8, P1, PT, R6, R17, RZ ;  /* 0x0000001106087210 */ /* 0x000fe20007f3e0ff */
[----:B------:R-:W3:Y:S02]  /*a7b0*/  LDCU.64 UR6, c[0x0][0x3e0] ;  /* 0x00007c00ff0677ac */ /* 0x000ee40008000a00 */
[----:B01----:R-:W-:Y:S02]  /*a7c0*/  IMAD.X R10, RZ, RZ, R15, P0 ;  /* 0x000000ffff0a7224 */ /* 0x003fe400000e060f */
[----:B------:R-:W-:Y:S01]  /*a7d0*/  IMAD.X R15, RZ, RZ, R19, P1 ;  /* 0x000000ffff0f7224 */ /* 0x000fe200008e0613 */
[----:B--2---:R-:W-:Y:S02]  /*a7e0*/  LEA R6, P0, R9, UR4, 0x2 ;  /* 0x0000000409067c11 */ /* 0x004fe4000f8010ff */
[----:B---3--:R-:W-:-:S02]  /*a7f0*/  LEA R0, P5, R8, UR6, 0x2 ;  /* 0x0000000608007c11 */ /* 0x008fc4000f8a10ff */
[----:B------:R-:W-:Y:S02]  /*a800*/  LEA.HI.X R17, R9, UR5, R10, 0x2, P0 ;  /* 0x0000000509117c11 */ /* 0x000fe400080f140a */
[----:B------:R-:W-:-:S09]  /*a810*/  LEA.HI.X R15, R8, UR7, R15, 0x2, P5 ;  /* 0x00000007080f7c11 */ /* 0x000fd2000a8f140f */
.L_x_118:
        /* <DEDUP_REMOVED lines=13> */
.L_x_113:
[----:B------:R-:W-:Y:S04]  /*a8f0*/  BSSY.RECONVERGENT B1, `(.L_x_119) ;  /* 0x0000095000017945 */ /* 0x000fe80003800200 */
[----:B------:R-:W-:Y:S05]  /*a900*/  @P2 BRA `(.L_x_120) ;  /* 0x00000008004c2947 */ /* 0x000fea0003800000 */
[----:B------:R-:W-:-:S05]  /*a910*/  IMAD R6, R4, 0x11, RZ ;  /* 0x0000001104067824 */ /* 0x000fca00078e02ff */
[----:B------:R-:W-:-:S04]  /*a920*/  IADD3 R0, P0, PT, R3, R6, RZ ;  /* 0x0000000603007210 */ /* 0x000fc80007f1e0ff */
[----:B------:R-:W-:Y:S01]  /*a930*/  LEA.HI.X.SX32 R15, R6, R7, 0x1, P0 ;  /* 0x00000007060f7211 */ /* 0x000fe200000f0eff */
[----:B------:R-:W-:Y:S08]  /*a940*/  @!P4 BRA `(.L_x_120) ;  /* 0x00000008003cc947 */ /* 0x000ff00003800000 */
[----:B------:R-:W-:Y:S01]  /*a950*/  ISETP.GE.U32.AND P1, PT, R14, 0xf, PT ;  /* 0x0000000f0e00780c */ /* 0x000fe20003f26070 */
[----:B------:R-:W-:Y:S01]  /*a960*/  IMAD R6, R13, R4, R4 ;  /* 0x000000040d067224 */ /* 0x000fe200078e0204 */
[----:B------:R-:W-:Y:S01]  /*a970*/  LOP3.LUT R18, R4, 0xf, RZ, 0xc0, !PT ;  /* 0x0000000f04127812 */ /* 0x000fe200078ec0ff */
[----:B------:R-:W-:-:S03]  /*a980*/  IMAD.MOV.U32 R17, RZ, RZ, RZ ;  /* 0x000000ffff117224 */ /* 0x000fc600078e00ff */
[----:B------:R-:W-:Y:S02]  /*a990*/  ISETP.NE.AND P0, PT, R18, RZ, PT ;  /* 0x000000ff1200720c */ /* 0x000fe40003f05270 */
[----:B------:R-:W-:-:S05]  /*a9a0*/  SHF.R.S32.HI R19, RZ, 0x1f, R6 ;  /* 0x0000001fff137819 */ /* 0x000fca0000011406 */
[----:B------:R-:W-:Y:S06]  /*a9b0*/  @!P1 BRA `(.L_x_121) ;  /* 0x0000000000dc9947 */ /* 0x000fec0003800000 */
[----:B------:R-:W4:Y:S01]  /*a9c0*/  LDCU.64 UR4, c[0x0][0x3e0] ;  /* 0x00007c00ff0477ac */ /* 0x000f220008000a00 */
[----:B------:R-:W-:Y:S01]  /*a9d0*/  LOP3.LUT R17, R4, 0x7ffffff0, RZ, 0xc0, !PT ;  /* 0x7ffffff004117812 */ /* 0x000fe200078ec0ff */
[----:B------:R-:W5:Y:S04]  /*a9e0*/  LDCU.64 UR6, c[0x0][0x3f0] ;  /* 0x00007e00ff0677ac */ /* 0x000f680008000a00 */
[----:B--2---:R-:W-:Y:S01]  /*a9f0*/  IMAD.MOV R12, RZ, RZ, -R17 ;  /* 0x000000ffff0c7224 */ /* 0x004fe200078e0a11 */
[----:B----4-:R-:W-:Y:S02]  /*aa00*/  LEA R20, P1, R6, UR4, 0x2 ;  /* 0x0000000406147c11 */ /* 0x010fe4000f8210ff */
[----:B-----5:R-:W-:Y:S02]  /*aa10*/  LEA R16, P5, R0, UR6, 0x2 ;  /* 0x0000000600107c11 */ /* 0x020fe4000f8a10ff */
[----:B------:R-:W-:-:S02]  /*aa20*/  IADD3 R20, P2, PT, R20, 0x20, RZ ;  /* 0x0000002014147810 */ /* 0x000fc40007f5e0ff */
[----:B------:R-:W-:Y:S02]  /*aa30*/  IADD3 R16, P6, PT, R16, 0x20, RZ ;  /* 0x0000002010107810 */ /* 0x000fe40007fde0ff */
[----:B0-----:R-:W-:Y:S02]  /*aa40*/  LEA.HI.X R21, R6, UR5, R19, 0x2, P1 ;  /* 0x0000000506157c11 */ /* 0x001fe400088f1413 */
[----:B------:R-:W-:-:S03]  /*aa50*/  LEA.HI.X R29, R0, UR7, R15, 0x2, P5 ;  /* 0x00000007001d7c11 */ /* 0x000fc6000a8f140f */
[----:B------:R-:W-:Y:S02]  /*aa60*/  IMAD.X R21, RZ, RZ, R21, P2 ;  /* 0x000000ffff157224 */ /* 0x000fe400010e0615 */
[----:B------:R-:W-:-:S07]  /*aa70*/  IMAD.X R29, RZ, RZ, R29, P6 ;  /* 0x000000ffff1d7224 */ /* 0x000fce00030e061d */
.L_x_122:
[----:B---3--:R-:W-:Y:S02]  /*aa80*/  IMAD.MOV.U32 R8, RZ, RZ, R20 ;  /* 0x000000ffff087224 */ /* 0x008fe400078e0014 */
        /* <DEDUP_REMOVED lines=42> */
.L_x_121:
[----:B------:R-:W-:Y:S05]  /*ad30*/  @!P0 BRA `(.L_x_120) ;  /* 0x0000000400408947 */ /* 0x000fea0003800000 */
[----:B------:R-:W-:Y:S02]  /*ad40*/  ISETP.GE.U32.AND P1, PT, R18, 0x8, PT ;  /* 0x000000081200780c */ /* 0x000fe40003f26070 */
[----:B------:R-:W-:-:S04]  /*ad50*/  LOP3.LUT R16, R4, 0x7, RZ, 0xc0, !PT ;  /* 0x0000000704107812 */ /* 0x000fc800078ec0ff */
[----:B------:R-:W-:-:S07]  /*ad60*/  ISETP.NE.AND P0, PT, R16, RZ, PT ;  /* 0x000000ff1000720c */ /* 0x000fce0003f05270 */
[----:B------:R-:W-:Y:S06]  /*ad70*/  @!P1 BRA `(.L_x_123) ;  /* 0x00000000006c9947 */ /* 0x000fec0003800000 */
[----:B------:R-:W4:Y:S01]  /*ad80*/  LDCU.64 UR4, c[0x0][0x3e0] ;  /* 0x00007c00ff0477ac */ /* 0x000f220008000a00 */
[----:B---3--:R-:W-:-:S05]  /*ad90*/  IADD3 R9, P1, PT, R6, R17, RZ ;  /* 0x0000001106097210 */ /* 0x008fca0007f3e0ff */
[----:B012---:R-:W-:Y:S01]  /*ada0*/  IMAD.X R10, RZ, RZ, R19, P1 ;  /* 0x000000ffff0a7224 */ /* 0x007fe200008e0613 */
[----:B----4-:R-:W-:-:S04]  /*adb0*/  LEA R8, P1, R9, UR4, 0x2 ;  /* 0x0000000409087c11 */ /* 0x010fc8000f8210ff */
        /* <DEDUP_REMOVED lines=21> */
[----:B------:R-:W-:-:S03]  /*af10*/  VIADD R17, R17, 0x8 ;  /* 0x0000000811117836 */ /* 0x000fc60000000000 */
[----:B--2---:R4:W-:Y:S04]  /*af20*/  STG.E desc[UR10][R10.64+0x1c], R23 ;  /* 0x00001c170a007986 */ /* 0x0049e8000c10190a */
.L_x_123:
[----:B------:R-:W-:Y:S05]  /*af30*/  @!P0 BRA `(.L_x_120) ;  /* 0x0000000000c08947 */ /* 0x000fea0003800000 */
[----:B------:R-:W-:Y:S02]  /*af40*/  ISETP.GE.U32.AND P1, PT, R16, 0x4, PT ;  /* 0x000000041000780c */ /* 0x000fe40003f26070 */
[----:B--2-4-:R-:W-:-:S04]  /*af50*/  LOP3.LUT R12, R4, 0x3, RZ, 0xc0, !PT ;  /* 0x00000003040c7812 */ /* 0x014fc800078ec0ff */
        /* <DEDUP_REMOVED lines=21> */
.L_x_124:
[----:B------:R-:W-:Y:S05]  /*b0b0*/  @!P0 BRA `(.L_x_120) ;  /* 0x0000000000608947 */ /* 0x000fea0003800000 */
[----:B------:R-:W4:Y:S01]  /*b0c0*/  LDCU.64 UR4, c[0x0][0x3f0] ;  /* 0x00007e00ff0477ac */ /* 0x000f220008000a00 */
[----:B---3--:R-:W-:Y:S01]  /*b0d0*/  IADD3 R9, P0, PT, R17, R0, RZ ;  /* 0x0000000011097210 */ /* 0x008fe20007f1e0ff */
[----:B------:R-:W-:Y:S01]  /*b0e0*/  IMAD.MOV R12, RZ, RZ, -R12 ;  /* 0x000000ffff0c7224 */ /* 0x000fe200078e0a0c */
[----:B------:R-:W-:Y:S01]  /*b0f0*/  IADD3 R8, P1, PT, R6, R17, RZ ;  /* 0x0000001106087210 */ /* 0x000fe20007f3e0ff */
[----:B------:R-:W3:Y:S02]  /*b100*/  LDCU.64 UR6, c[0x0][0x3e0] ;  /* 0x00007c00ff0677ac */ /* 0x000ee40008000a00 */
[----:B012---:R-:W-:Y:S02]  /*b110*/  IMAD.X R10, RZ, RZ, R15, P0 ;  /* 0x000000ffff0a7224 */ /* 0x007fe400000e060f */
[----:B------:R-:W-:Y:S01]  /*b120*/  IMAD.X R15, RZ, RZ, R19, P1 ;  /* 0x000000ffff0f7224 */ /* 0x000fe200008e0613 */
[----:B----4-:R-:W-:Y:S02]  /*b130*/  LEA R6, P0, R9, UR4, 0x2 ;  /* 0x0000000409067c11 */ /* 0x010fe4000f8010ff */
[----:B---3--:R-:W-:-:S02]  /*b140*/  LEA R0, P2, R8, UR6, 0x2 ;  /* 0x0000000608007c11 */ /* 0x008fc4000f8410ff */
[----:B------:R-:W-:Y:S02]  /*b150*/  LEA.HI.X R17, R9, UR5, R10, 0x2, P0 ;  /* 0x0000000509117c11 */ /* 0x000fe400080f140a */
[----:B------:R-:W-:-:S09]  /*b160*/  LEA.HI.X R15, R8, UR7, R15, 0x2, P2 ;  /* 0x00000007080f7c11 */ /* 0x000fd200090f140f */
.L_x_125:
        /* <DEDUP_REMOVED lines=13> */
.L_x_120:
[----:B------:R-:W-:Y:S05]  /*b240*/  BSYNC.RECONVERGENT B1 ;  /* 0x0000000000017941 */ /* 0x000fea0003800200 */
.L_x_119:
[----:B------:R-:W-:Y:S05]  /*b250*/  @P3 BRA `(.L_x_112) ;  /* 0x0000005c00f43947 */ /* 0x000fea0003800000 */
[----:B------:R-:W-:Y:S05]  /*b260*/  @!P4 BRA `(.L_x_112) ;  /* 0x0000005c00f0c947 */ /* 0x000fea0003800000 */
[----:B------:R-:W-:Y:S01]  /*b270*/  ISETP.GE.U32.AND P2, PT, R14, 0xf, PT ;  /* 0x0000000f0e00780c */ /* 0x000fe20003f46070 */
[C---:B------:R-:W-:Y:S01]  /*b280*/  IMAD R6, R4.reuse, 0x12, RZ ;  /* 0x0000001204067824 */ /* 0x040fe200078e02ff */
[----:B012-4-:R-:W-:Y:S01]  /*b290*/  LOP3.LUT R10, R4, 0xf, RZ, 0xc0, !PT ;  /* 0x0000000f040a7812 */ /* 0x017fe200078ec0ff */
[----:B------:R-:W-:Y:S02]  /*b2a0*/  IMAD.IADD R13, R13, 0x1, R2 ;  /* 0x000000010d0d7824 */ /* 0x000fe400078e0202 */
[----:B---3--:R-:W-:Y:S01]  /*b2b0*/  IMAD.MOV.U32 R11, RZ, RZ, RZ ;  /* 0x000000ffff0b7224 */ /* 0x008fe200078e00ff */
[----:B------:R-:W-:Y:S01]  /*b2c0*/  IADD3 R0, P1, PT, R3, R6, RZ ;  /* 0x0000000603007210 */ /* 0x000fe20007f3e0ff */
[----:B------:R-:W-:Y:S01]  /*b2d0*/  IMAD R8, R13, R4, RZ ;  /* 0x000000040d087224 */ /* 0x000fe200078e02ff */
[----:B------:R-:W-:Y:S02]  /*b2e0*/  ISETP.NE.AND P0, PT, R10, RZ, PT ;  /* 0x000000ff0a00720c */ /* 0x000fe40003f05270 */
[----:B------:R-:W-:-:S02]  /*b2f0*/  LEA.HI.X.SX32 R9, R6, R7, 0x1, P1 ;  /* 0x0000000706097211 */ /* 0x000fc400008f0eff */
[----:B------:R-:W-:Y:S01]  /*b300*/  SHF.R.S32.HI R13, RZ, 0x1f, R8 ;  /* 0x0000001fff0d7819 */ /* 0x000fe20000011408 */
[----:B------:R-:W-:Y:S08]  /*b310*/  @!P2 BRA `(.L_x_126) ;  /* 0x0000000000dca947 */ /* 0x000ff00003800000 */
[----:B------:R-:W0:Y:S01]  /*b320*/  LDCU.64 UR4, c[0x0][0x3e0] ;  /* 0x00007c00ff0477ac */ /* 0x000e220008000a00 */
[----:B------:R-:W-:Y:S01]  /*b330*/  LOP3.LUT R11, R4, 0x7ffffff0, RZ, 0xc0, !PT ;  /* 0x7ffffff0040b7812 */ /* 0x000fe200078ec0ff */
[----:B------:R-:W1:Y:S04]  /*b340*/  LDCU.64 UR6, c[0x0][0x3f0] ;  /* 0x00007e00ff0677ac */ /* 0x000e680008000a00 */
[----:B------:R-:W-:Y:S01]  /*b350*/  IMAD.MOV R4, RZ, RZ, -R11 ;  /* 0x000000ffff047224 */ /* 0x000fe200078e0a0b */
[----:B0-----:R-:W-:Y:S02]  /*b360*/  LEA R14, P1, R8, UR4, 0x2 ;  /* 0x00000004080e7c11 */ /* 0x001fe4000f8210ff */
[----:B-1----:R-:W-:Y:S02]  /*b370*/  LEA R12, P3, R0, UR6, 0x2 ;  /* 0x00000006000c7c11 */ /* 0x002fe4000f8610ff */
[----:B------:R-:W-:-:S02]  /*b380*/  IADD3 R14, P2, PT, R14, 0x20, RZ ;  /* 0x000000200e0e7810 */ /* 0x000fc40007f5e0ff */
[----:B------:R-:W-:Y:S02]  /*b390*/  IADD3 R12, P4, PT, R12, 0x20, RZ ;  /* 0x000000200c0c7810 */ /* 0x000fe40007f9e0ff */
[----:B------:R-:W-:Y:S02]  /*b3a0*/  LEA.HI.X R15, R8, UR5, R13, 0x2, P1 ;  /* 0x00000005080f7c11 */ /* 0x000fe400088f140d */
[----:B------:R-:W-:-:S03]  /*b3b0*/  LEA.HI.X R23, R0, UR7, R9, 0x2, P3 ;  /* 0x0000000700177c11 */ /* 0x000fc600098f1409 */
[----:B------:R-:W-:Y:S02]  /*b3c0*/  IMAD.X R15, RZ, RZ, R15, P2 ;  /* 0x000000ffff0f7224 */ /* 0x000fe400010e060f */
[----:B------:R-:W-:-:S07]  /*b3d0*/  IMAD.X R23, RZ, RZ, R23, P4 ;  /* 0x000000ffff177224 */ /* 0x000fce00020e0617 */
.L_x_127:
        /* <DEDUP_REMOVED lines=43> */
.L_x_126:
[----:B------:R-:W-:Y:S05]  /*b690*/  @!P0 BRA `(.L_x_112) ;  /* 0x0000005800e48947 */ /* 0x000fea0003800000 */
[----:B------:R-:W0:Y:S01]  /*b6a0*/  LDCU UR4, c[0x0][0x384] ;  /* 0x00007080ff0477ac */ /* 0x000e220008000800 */
[----:B------:R-:W-:Y:S01]  /*b6b0*/  ISETP.GE.U32.AND P0, PT, R10, 0x8, PT ;  /* 0x000000080a00780c */ /* 0x000fe20003f06070 */
[----:B0-----:R-:W-:-:S04]  /*b6c0*/  ULOP3.LUT UR5, UR4, 0x7, URZ, 0xc0, !UPT ;  /* 0x0000000704057892 */ /* 0x001fc8000f8ec0ff */
[----:B------:R-:W-:-:S08]  /*b6d0*/  UISETP.NE.AND UP0, UPT, UR5, URZ, UPT ;  /* 0x000000ff0500728c */ /* 0x000fd0000bf05270 */
[----:B------:R-:W-:Y:S05]  /*b6e0*/  @!P0 BRA `(.L_x_128) ;  /* 0x00000000006c8947 */ /* 0x000fea0003800000 */
[----:B------:R-:W0:Y:S01]  /*b6f0*/  LDCU.64 UR6, c[0x0][0x3e0] ;  /* 0x00007c00ff0677ac */ /* 0x000e220008000a00 */
[----:B-1----:R-:W-:-:S05]  /*b700*/  IADD3 R2, P0, PT, R8, R11, RZ ;  /* 0x0000000b08027210 */ /* 0x002fca0007f1e0ff */
[----:B------:R-:W-:Y:S01]  /*b710*/  IMAD.X R3, RZ, RZ, R13, P0 ;  /* 0x000000ffff037224 */ /* 0x000fe200000e060d */
        /* <DEDUP_REMOVED lines=24> */
.L_x_128:
[----:B------:R-:W-:Y:S05]  /*b8a0*/  BRA.U !UP0, `(.L_x_112) ;  /* 0x0000005908607547 */ /* 0x000fea000b800000 */
[----:B------:R-:W-:Y:S02]  /*b8b0*/  UISETP.GE.U32.AND UP0, UPT, UR5, 0x4, UPT ;  /* 0x000000040500788c */ /* 0x000fe4000bf06070 */
[----:B------:R-:W-:-:S04]  /*b8c0*/  ULOP3.LUT UR4, UR4, 0x3, URZ, 0xc0, !UPT ;  /* 0x0000000304047892 */ /* 0x000fc8000f8ec0ff */
[----:B------:R-:W-:-:S03]  /*b8d0*/  UISETP.NE.AND UP1, UPT, UR4, URZ, UPT ;  /* 0x000000ff0400728c */ /* 0x000fc6000bf25270 */
[----:B------:R-:W-:Y:S08]  /*b8e0*/  BRA.U !UP0, `(.L_x_129) ;  /* 0x00000001084c7547 */ /* 0x000ff0000b800000 */
[----:B------:R-:W0:Y:S01]  /*b8f0*/  LDCU.64 UR6, c[0x0][0x3e0] ;  /* 0x00007c00ff0677ac */ /* 0x000e220008000a00 */
[----:B-12---:R-:W-:-:S05]  /*b900*/  IADD3 R3, P0, PT, R8, R11, RZ ;  /* 0x0000000b08037210 */ /* 0x006fca0007f1e0ff */
        /* <DEDUP_REMOVED lines=17> */
.L_x_129:
[----:B------:R-:W-:Y:S05]  /*ba20*/  BRA.U !UP1, `(.L_x_112) ;  /* 0x0000005909007547 */ /* 0x000fea000b800000 */
[----:B------:R-:W3:Y:S01]  /*ba30*/  LDCU.64 UR6, c[0x0][0x3f0] ;  /* 0x00007e00ff0677ac */ /* 0x000ee20008000a00 */
[----:B-12---:R-:W-:Y:S02]  /*ba40*/  IADD3 R2, P0, PT, R11, R0, RZ ;  /* 0x000000000b027210 */ /* 0x006fe40007f1e0ff */
[----:B------:R-:W-:Y:S01]  /*ba50*/  IADD3 R8, P2, PT, R8, R11, RZ ;  /* 0x0000000b08087210 */ /* 0x000fe20007f5e0ff */
[----:B------:R-:W1:Y:S02]  /*ba60*/  LDCU.64 UR8, c[0x0][0x3e0] ;  /* 0x00007c00ff0877ac */ /* 0x000e640008000a00 */
[----:B------:R-:W-:Y:S02]  /*ba70*/  IMAD.X R11, RZ, RZ, R9, P0 ;  /* 0x000000ffff0b7224 */ /* 0x000fe400000e0609 */
[----:B------:R-:W-:Y:S01]  /*ba80*/  IMAD.X R9, RZ, RZ, R13, P2 ;  /* 0x000000ffff097224 */ /* 0x000fe200010e060d */
[----:B------:R-:W-:Y:S01]  /*ba90*/  UIADD3 UR4, UPT, UPT, -UR4, URZ, URZ ;  /* 0x000000ff04047290 */ /* 0x000fe2000fffe1ff */
[----:B---3--:R-:W-:-:S02]  /*baa0*/  LEA R4, P1, R2, UR6, 0x2 ;  /* 0x0000000602047c11 */ /* 0x008fc4000f8210ff */
[----:B-1----:R-:W-:Y:S02]  /*bab0*/  LEA R0, P3, R8, UR8, 0x2 ;  /* 0x0000000808007c11 */ /* 0x002fe4000f8610ff */
[----:B------:R-:W-:Y:S02]  /*bac0*/  LEA.HI.X R11, R2, UR7, R11, 0x2, P1 ;  /* 0x00000007020b7c11 */ /* 0x000fe400088f140b */
[----:B------:R-:W-:-:S09]  /*bad0*/  LEA.HI.X R9, R8, UR9, R9, 0x2, P3 ;  /* 0x0000000908097c11 */ /* 0x000fd200098f1409 */
.L_x_130:
[----:B-1----:R-:W-:Y:S02]  /*bae0*/  IMAD.MOV.U32 R2, RZ, RZ, R0 ;  /* 0x000000ffff027224 */ /* 0x002fe400078e0000 */
[----:B------:R-:W-:-:S05]  /*baf0*/  IMAD.MOV.U32 R3, RZ, RZ, R9 ;  /* 0x000000ffff037224 */ /* 0x000fca00078e0009 */
[----:B0-----:R0:W2:Y:S01]  /*bb00*/  LDG.E R7, desc[UR10][R2.64] ;  /* 0x0000000a02077981 */ /* 0x0010a2000c1e1900 */
        /* <DEDUP_REMOVED lines=10> */
[----:B------:R-:W-:Y:S05]  /*bbb0*/  BRA `(.L_x_112) ;  /* 0x00000054009c7947 */ /* 0x000fea0003800000 */
.L_x_1:
[----:B------:R-:W-:Y:S01]  /*bbc0*/  ISETP.NE.AND P1, PT, R0, RZ, PT ;  /* 0x000000ff0000720c */ /* 0x000fe20003f25270 */
[----:B------:R-:W-:Y:S03]  /*bbd0*/  BSSY.RECONVERGENT B1, `(.L_x_131) ;  /* 0x000009a000017945 */ /* 0x000fe60003800200 */
[----:B------:R-:W-:-:S13]  /*bbe0*/  ISETP.LT.U32.OR P0, PT, R7, R2, !P1 ;  /* 0x000000020700720c */ /* 0x000fda0004f01470 */
[----:B------:R-:W-:Y:S05]  /*bbf0*/  @P0 BRA `(.L_x_132) ;  /* 0x00000008005c0947 */ /* 0x000fea0003800000 */
[----:B------:R-:W0:Y:S02]  /*bc00*/  LDCU UR5, c[0x0][0x384] ;  /* 0x00007080ff0577ac */ /* 0x000e240008000800 */
[----:B0-----:R-:W-:-:S09]  /*bc10*/  UISETP.GE.AND UP0, UPT, UR5, 0x1, UPT ;  /* 0x000000010500788c */ /* 0x001fd2000bf06270 */
[----:B------:R-:W-:Y:S05]  /*bc20*/  BRA.U !UP0, `(.L_x_132) ;  /* 0x0000000908507547 */ /* 0x000fea000b800000 */
[----:B------:R-:W-:Y:S01]  /*bc30*/  UIADD3 UR4, UPT, UPT, UR5, -0x1, URZ ;  /* 0xffffffff05047890 */ /* 0x000fe2000fffe0ff */
[C---:B------:R-:W-:Y:S01]  /*bc40*/  IMAD.IADD R12, R5.reuse, 0x1, R10 ;  /* 0x00000001050c7824 */ /* 0x040fe200078e020a */
[----:B------:R-:W-:Y:S02]  /*bc50*/  ULOP3.LUT UR7, UR5, 0xf, URZ, 0xc0, !UPT ;  /* 0x0000000f05077892 */ /* 0x000fe4000f8ec0ff */
[----:B------:R-:W-:Y:S01]  /*bc60*/  IMAD R6, R5, UR5, RZ ;  /* 0x0000000505067c24 */ /* 0x000fe2000f8e02ff */
[----:B------:R-:W-:Y:S01]  /*bc70*/  UISETP.GE.U32.AND UP1, UPT, UR4, 0xf, UPT ;  /* 0x0000000f0400788c */ /* 0x000fe2000bf26070 */
[----:B------:R-:W-:Y:S01]  /*bc80*/  IMAD R12, R12, UR5, RZ ;  /* 0x000000050c0c7c24 */ /* 0x000fe2000f8e02ff */
[----:B------:R-:W-:Y:S01]  /*bc90*/  UISETP.NE.AND UP0, UPT, UR7, URZ, UPT ;  /* 0x000000ff0700728c */ /* 0x000fe2000bf05270 */
[----:B------:R-:W-:Y:S01]  /*bca0*/  IMAD R6, R6, 0x9, RZ ;  /* 0x0000000906067824 */ /* 0x000fe200078e02ff */
        /* <DEDUP_REMOVED lines=16> */
.L_x_134:
        /* <DEDUP_REMOVED lines=43> */
.L_x_133:
        /* <DEDUP_REMOVED lines=32> */
.L_x_135:
        /* <DEDUP_REMOVED lines=24> */
.L_x_136:
[----:B------:R-:W-:Y:S05]  /*c3e0*/  BRA.U !UP1, `(.L_x_132) ;  /* 0x0000000109607547 */ /* 0x000fea000b800000 */
[----:B------:R-:W3:Y:S01]  /*c3f0*/  LDCU.64 UR6, c[0x0][0x3f0] ;  /* 0x00007e00ff0677ac */ /* 0x000ee20008000a00 */
[----:B012---:R-:W-:Y:S02]  /*c400*/  IADD3 R8, P0, PT, R6, UR4, RZ ;  /* 0x0000000406087c10 */ /* 0x007fe4000ff1e0ff */
[----:B------:R-:W-:Y:S01]  /*c410*/  IADD3 R12, P3, PT, R12, UR4, RZ ;  /* 0x000000040c0c7c10 */ /* 0x000fe2000ff7e0ff */
        /* <DEDUP_REMOVED lines=8> */
.L_x_137:
        /* <DEDUP_REMOVED lines=13> */
.L_x_132:
[----:B------:R-:W-:Y:S05]  /*c570*/  BSYNC.RECONVERGENT B1 ;  /* 0x0000000000017941 */ /* 0x000fea0003800200 */
.L_x_131:
[----:B------:R-:W-:Y:S01]  /*c580*/  ISETP.GE.U32.AND P0, PT, R7, R2, PT ;  /* 0x000000020700720c */ /* 0x000fe20003f06070 */
[----:B------:R-:W-:-:S12]  /*c590*/  BSSY.RECONVERGENT B1, `(.L_x_138) ;  /* 0x000009b000017945 */ /* 0x000fd80003800200 */
[----:B------:R-:W-:Y:S05]  /*c5a0*/  @!P0 BRA `(.L_x_139) ;  /* 0x0000000800648947 */ /* 0x000fea0003800000 */
[----:B------:R-:W4:Y:S02]  /*c5b0*/  LDC R14, c[0x0][0x384] ;  /* 0x0000e100ff0e7b82 */ /* 0x000f240000000800 */
[----:B----4-:R-:W-:Y:S01]  /*c5c0*/  ISETP.GE.AND P2, PT, R14, 0x1, PT ;  /* 0x000000010e00780c */ /* 0x010fe20003f46270 */
[----:B------:R-:W-:-:S04]  /*c5d0*/  IMAD R6, R5, R14, RZ ;  /* 0x0000000e05067224 */ /* 0x000fc800078e02ff */
[----:B0123--:R-:W-:-:S05]  /*c5e0*/  IMAD R9, R6, 0x9, RZ ;  /* 0x0000000906097824 */ /* 0x00ffca00078e02ff */
[----:B------:R-:W-:Y:S02]  /*c5f0*/  IADD3 R6, P0, PT, R9, R14, RZ ;  /* 0x0000000e09067210 */ /* 0x000fe40007f1e0ff */
[----:B------:R-:W-:-:S04]  /*c600*/  SHF.R.S32.HI R13, RZ, 0x1f, R9 ;  /* 0x0000001fff0d7819 */ /* 0x000fc80000011409 */
[----:B------:R-:W-:Y:S01]  /*c610*/  LEA.HI.X.SX32 R13, R14, R13, 0x1, P0 ;  /* 0x0000000d0e0d7211 */ /* 0x000fe200000f0eff */
[----:B------:R-:W-:Y:S06]  /*c620*/  @!P2 BRA `(.L_x_139) ;  /* 0x000000080044a947 */ /* 0x000fec0003800000 */
[C---:B------:R-:W-:Y:S01]  /*c630*/  VIADD R8, R14.reuse, 0xffffffff ;  /* 0xffffffff0e087836 */ /* 0x040fe20000000000 */
[----:B------:R-:W-:Y:S01]  /*c640*/  LOP3.LUT R18, R14, 0xf, RZ, 0xc0, !PT ;  /* 0x0000000f0e127812 */ /* 0x000fe200078ec0ff */
[----:B------:R-:W-:Y:S02]  /*c650*/  IMAD.IADD R9, R5, 0x1, -R2 ;  /* 0x0000000105097824 */ /* 0x000fe400078e0a02 */
[----:B------:R-:W-:Y:S01]  /*c660*/  IMAD.MOV.U32 R15, RZ, RZ, RZ ;  /* 0x000000ffff0f7224 */ /* 0x000fe200078e00ff */
[----:B------:R-:W-:Y:S01]  /*c670*/  ISETP.GE.U32.AND P2, PT, R8, 0xf, PT ;  /* 0x0000000f0800780c */ /* 0x000fe20003f46070 */
[----:B------:R-:W-:Y:S01]  /*c680*/  IMAD R12, R9, R14, RZ ;  /* 0x0000000e090c7224 */ /* 0x000fe200078e02ff */
        /* <DEDUP_REMOVED lines=15> */
.L_x_141:
        /* <DEDUP_REMOVED lines=43> */
.L_x_140:
[----:B------:R-:W-:Y:S05]  /*ca30*/  @!P0 BRA `(.L_x_139) ;  /* 0x0000000400408947 */ /* 0x000fea0003800000 */
[----:B------:R-:W-:Y:S02]  /*ca40*/  ISETP.GE.U32.AND P0, PT, R18, 0x8, PT ;  /* 0x000000081200780c */ /* 0x000fe40003f06070 */
[----:B------:R-:W-:-:S04]  /*ca50*/  LOP3.LUT R20, R14, 0x7, RZ, 0xc0, !PT ;  /* 0x000000070e147812 */ /* 0x000fc800078ec0ff */
[----:B------:R-:W-:-:S07]  /*ca60*/  ISETP.NE.AND P2, PT, R20, RZ, PT ;  /* 0x000000ff1400720c */ /* 0x000fce0003f45270 */
[----:B------:R-:W-:Y:S06]  /*ca70*/  @!P0 BRA `(.L_x_142) ;  /* 0x00000000006c8947 */ /* 0x000fec0003800000 */
[----:B------:R-:W1:Y:S01]  /*ca80*/  LDCU.64 UR4, c[0x0][0x3e0] ;  /* 0x00007c00ff0477ac */ /* 0x000e620008000a00 */
[----:B------:R-:W-:-:S05]  /*ca90*/  IADD3 R8, P0, PT, R12, R15, RZ ;  /* 0x0000000f0c087210 */ /* 0x000fca0007f1e0ff */
[----:B------:R-:W-:Y:S01]  /*caa0*/  IMAD.X R9, RZ, RZ, R17, P0 ;  /* 0x000000ffff097224 */ /* 0x000fe200000e0611 */
        /* <DEDUP_REMOVED lines=24> */
.L_x_142:
[----:B------:R-:W-:Y:S05]  /*cc30*/  @!P2 BRA `(.L_x_139) ;  /* 0x0000000000c0a947 */ /* 0x000fea0003800000 */
[----:B------:R-:W-:Y:S02]  /*cc40*/  ISETP.GE.U32.AND P0, PT, R20, 0x4, PT ;  /* 0x000000041400780c */ /* 0x000fe40003f06070 */
[----:B------:R-:W-:-:S04]  /*cc50*/  LOP3.LUT R14, R14, 0x3, RZ, 0xc0, !PT ;  /* 0x000000030e0e7812 */ /* 0x000fc800078ec0ff */
[----:B------:R-:W-:-:S07]  /*cc60*/  ISETP.NE.AND P2, PT, R14, RZ, PT ;  /* 0x000000ff0e00720c */ /* 0x000fce0003f45270 */
[----:B------:R-:W-:Y:S06]  /*cc70*/  @!P0 BRA `(.L_x_143) ;  /* 0x00000000004c8947 */ /* 0x000fec0003800000 */
[----:B------:R-:W1:Y:S01]  /*cc80*/  LDCU.64 UR4, c[0x0][0x3e0] ;  /* 0x00007c00ff0477ac */ /* 0x000e620008000a00 */
[----:B--2---:R-:W-:-:S05]  /*cc90*/  IADD3 R8, P0, PT, R12, R15, RZ ;  /* 0x0000000f0c087210 */ /* 0x004fca0007f1e0ff */
        /* <DEDUP_REMOVED lines=17> */
.L_x_143:
[----:B------:R-:W-:Y:S05]  /*cdb0*/  @!P2 BRA `(.L_x_139) ;  /* 0x000000000060a947 */ /* 0x000fea0003800000 */
[----:B------:R-:W1:Y:S01]  /*cdc0*/  LDCU.64 UR4, c[0x0][0x3f0] ;  /* 0x00007e00ff0477ac */ /* 0x000e620008000a00 */
[----:B0-2---:R-:W-:Y:S01]  /*cdd0*/  IADD3 R8, P0, PT, R15, R6, RZ ;  /* 0x000000060f087210 */ /* 0x005fe20007f1e0ff */
[----:B------:R-:W-:Y:S01]  /*cde0*/  IMAD.MOV R14, RZ, RZ, -R14 ;  /* 0x000000ffff0e7224 */ /* 0x000fe200078e0a0e */
[----:B------:R-:W-:Y:S01]  /*cdf0*/  IADD3 R12, P2, PT, R12, R15, RZ ;  /* 0x0000000f0c0c7210 */ /* 0x000fe20007f5e0ff */
[----:B------:R-:W0:Y:S02]  /*ce00*/  LDCU.64 UR6, c[0x0][0x3e0] ;  /* 0x00007c00ff0677ac */ /* 0x000e240008000a00 */
[----:B------:R-:W-:Y:S02]  /*ce10*/  IMAD.X R15, RZ, RZ, R13, P0 ;  /* 0x000000ffff0f7224 */ /* 0x000fe400000e060d */
[----:B------:R-:W-:Y:S01]  /*ce20*/  IMAD.X R13, RZ, RZ, R17, P2 ;  /* 0x000000ffff0d7224 */ /* 0x000fe200010e0611 */
[----:B-1----:R-:W-:Y:S02]  /*ce30*/  LEA R10, P0, R8, UR4, 0x2 ;  /* 0x00000004080a7c11 */ /* 0x002fe4000f8010ff */
[----:B0-----:R-:W-:-:S02]  /*ce40*/  LEA R6, P3, R12, UR6, 0x2 ;  /* 0x000000060c067c11 */ /* 0x001fc4000f8610ff */
[----:B------:R-:W-:Y:S02]  /*ce50*/  LEA.HI.X R15, R8, UR5, R15, 0x2, P0 ;  /* 0x00000005080f7c11 */ /* 0x000fe400080f140f */
[----:B------:R-:W-:-:S09]  /*ce60*/  LEA.HI.X R13, R12, UR7, R13, 0x2, P3 ;  /* 0x000000070c0d7c11 */ /* 0x000fd200098f140d */
.L_x_144:
[----:B----4-:R-:W-:Y:S02]  /*ce70*/  IMAD.MOV.U32 R8, RZ, RZ, R6 ;  /* 0x000000ffff087224 */ /* 0x010fe400078e0006 */
        /* <DEDUP_REMOVED lines=12> */
.L_x_139:
[----:B------:R-:W-:Y:S05]  /*cf40*/  BSYNC.RECONVERGENT B1 ;  /* 0x0000000000017941 */ /* 0x000fea0003800200 */
.L_x_138:
[----:B------:R-:W-:Y:S01]  /*cf50*/  VIADD R6, R2, 0xffffffff ;  /* 0xffffffff02067836 */ /* 0x000fe20000000000 */
[----:B------:R-:W-:Y:S04]  /*cf60*/  BSSY.RECONVERGENT B1, `(.L_x_145) ;  /* 0x000009e000017945 */ /* 0x000fe80003800200 */
[----:B------:R-:W-:-:S04]  /*cf70*/  ISETP.GE.U32.AND P0, PT, R0, R6, PT ;  /* 0x000000060000720c */ /* 0x000fc80003f06070 */
[----:B------:R-:W-:-:S13]  /*cf80*/  ISETP.LT.U32.OR P2, PT, R7, R2, P0 ;  /* 0x000000020700720c */ /* 0x000fda0000741470 */
[----:B------:R-:W-:Y:S05]  /*cf90*/  @P2 BRA `(.L_x_146) ;  /* 0x0000000800682947 */ /* 0x000fea0003800000 */
[----:B------:R-:W5:Y:S02]  /*cfa0*/  LDC R18, c[0x0][0x384] ;  /* 0x0000e100ff127b82 */ /* 0x000f640000000800 */
[C---:B-----5:R-:W-:Y:S01]  /*cfb0*/  ISETP.GE.AND P3, PT, R18.reuse, 0x1, PT ;  /* 0x000000011200780c */ /* 0x060fe20003f66270 */
[----:B------:R-:W-:Y:S02]  /*cfc0*/  IMAD R7, R5, R18, RZ ;  /* 0x0000001205077224 */ /* 0x000fe400078e02ff */
[----:B01234-:R-:W-:Y:S02]  /*cfd0*/  IMAD.SHL.U32 R9, R18, 0x2, RZ ;  /* 0x0000000212097824 */ /* 0x01ffe400078e00ff */
[----:B------:R-:W-:-:S05]  /*cfe0*/  IMAD R8, R7, 0x9, RZ ;  /* 0x0000000907087824 */ /* 0x000fca00078e02ff */
        /* <DEDUP_REMOVED lines=25> */
.L_x_148:
        /* <DEDUP_REMOVED lines=43> */
.L_x_147:
        /* <DEDUP_REMOVED lines=32> */
.L_x_149:
        /* <DEDUP_REMOVED lines=24> */
.L_x_150:
[----:B------:R-:W-:Y:S05]  /*d7b0*/  @!P2 BRA `(.L_x_146) ;  /* 0x000000000060a947 */ /* 0x000fea0003800000 */
[----:B------:R-:W3:Y:S01]  /*d7c0*/  LDCU.64 UR4, c[0x0][0x3f0] ;  /* 0x00007e00ff0477ac */ /* 0x000ee20008000a00 */
[----:B------:R-:W-:Y:S01]  /*d7d0*/  IADD3 R7, P2, PT, R14, R7, RZ ;  /* 0x000000070e077210 */ /* 0x000fe20007f5e0ff */
[----:B------:R-:W-:Y:S01]  /*d7e0*/  IMAD.MOV R18, RZ, RZ, -R18 ;  /* 0x000000ffff127224 */ /* 0x000fe200078e0a12 */
[----:B-1----:R-:W-:Y:S01]  /*d7f0*/  IADD3 R11, P3, PT, R13, R14, RZ ;  /* 0x0000000e0d0b7210 */ /* 0x002fe20007f7e0ff */
[----:B------:R-:W1:Y:S02]  /*d800*/  LDCU.64 UR6, c[0x0][0x3e0] ;  /* 0x00007c00ff0677ac */ /* 0x000e640008000a00 */
[----:B0-2---:R-:W-:Y:S02]  /*d810*/  IMAD.X R8, RZ, RZ, R12, P2 ;  /* 0x000000ffff087224 */ /* 0x005fe400010e060c */
[----:B------:R-:W-:Y:S01]  /*d820*/  IMAD.X R16, RZ, RZ, R16, P3 ;  /* 0x000000ffff107224 */ /* 0x000fe200018e0610 */
[----:B---3--:R-:W-:Y:S02]  /*d830*/  LEA R12, P2, R7, UR4, 0x2 ;  /* 0x00000004070c7c11 */ /* 0x008fe4000f8410ff */
[----:B-1----:R-:W-:-:S02]  /*d840*/  LEA R10, P4, R11, UR6, 0x2 ;  /* 0x000000060b0a7c11 */ /* 0x002fc4000f8810ff */
[----:B------:R-:W-:Y:S02]  /*d850*/  LEA.HI.X R13, R7, UR5, R8, 0x2, P2 ;  /* 0x00000005070d7c11 */ /* 0x000fe400090f1408 */
[----:B------:R-:W-:-:S09]  /*d860*/  LEA.HI.X R11, R11, UR7, R16, 0x2, P4 ;  /* 0x000000070b0b7c11 */ /* 0x000fd2000a0f1410 */
.L_x_151:
        /* <DEDUP_REMOVED lines=13> */
.L_x_146:
[----:B------:R-:W-:Y:S05]  /*d940*/  BSYNC.RECONVERGENT B1 ;  /* 0x0000000000017941 */ /* 0x000fea0003800200 */
.L_x_145:
[----:B------:R-:W-:Y:S04]  /*d950*/  BSSY.RECONVERGENT B1, `(.L_x_152) ;  /* 0x000009c000017945 */ /* 0x000fe80003800200 */
[----:B------:R-:W-:Y:S05]  /*d960*/  @!P1 BRA `(.L_x_153) ;  /* 0x0000000800689947 */ /* 0x000fea0003800000 */
[----:B------:R-:W5:Y:S02]  /*d970*/  LDC R18, c[0x0][0x384] ;  /* 0x0000e100ff127b82 */ /* 0x000f640000000800 */
[C---:B-----5:R-:W-:Y:S01]  /*d980*/  ISETP.GE.AND P2, PT, R18.reuse, 0x1, PT ;  /* 0x000000011200780c */ /* 0x060fe20003f46270 */
[----:B0-----:R-:W-:Y:S02]  /*d990*/  IMAD R7, R5, R18, RZ ;  /* 0x0000001205077224 */ /* 0x001fe400078e02ff */
[----:B-1234-:R-:W-:Y:S02]  /*d9a0*/  IMAD R9, R18, 0x3, RZ ;  /* 0x0000000312097824 */ /* 0x01efe400078e02ff */
[----:B------:R-:W-:-:S05]  /*d9b0*/  IMAD R8, R7, 0x9, RZ ;  /* 0x0000000907087824 */ /* 0x000fca00078e02ff */
[----:B------:R-:W-:Y:S02]  /*d9c0*/  IADD3 R7, P1, PT, R9, R8, RZ ;  /* 0x0000000809077210 */ /* 0x000fe40007f3e0ff */
[----:B------:R-:W-:-:S04]  /*d9d0*/  SHF.R.S32.HI R12, RZ, 0x1f, R8 ;  /* 0x0000001fff0c7819 */ /* 0x000fc80000011408 */
[----:B------:R-:W-:Y:S01]  /*d9e0*/  LEA.HI.X.SX32 R12, R9, R12, 0x1, P1 ;  /* 0x0000000c090c7211 */ /* 0x000fe200008f0eff */
[----:B------:R-:W-:Y:S06]  /*d9f0*/  @!P2 BRA `(.L_x_153) ;  /* 0x000000080044a947 */ /* 0x000fec0003800000 */
[C---:B------:R-:W-:Y:S01]  /*da00*/  VIADD R8, R18.reuse, 0xffffffff ;  /* 0xffffffff12087836 */ /* 0x040fe20000000000 */
[----:B------:R-:W-:Y:S01]  /*da10*/  LOP3.LUT R20, R18, 0xf, RZ, 0xc0, !PT ;  /* 0x0000000f12147812 */ /* 0x000fe200078ec0ff */
[----:B------:R-:W-:Y:S02]  /*da20*/  VIADD R13, R5, 0xffffffff ;  /* 0xffffffff050d7836 */ /* 0x000fe40000000000 */
        /* <DEDUP_REMOVED lines=18> */
.L_x_155:
        /* <DEDUP_REMOVED lines=43> */
.L_x_154:
        /* <DEDUP_REMOVED lines=32> */
.L_x_156:
        /* <DEDUP_REMOVED lines=24> */
.L_x_157:
        /* <DEDUP_REMOVED lines=12> */
.L_x_158:
        /* <DEDUP_REMOVED lines=13> */
.L_x_153:
[----:B------:R-:W-:Y:S05]  /*e310*/  BSYNC.RECONVERGENT B1 ;  /* 0x0000000000017941 */ /* 0x000fea0003800200 */
.L_x_152:
[----:B01234-:R-:W0:Y:S02]  /*e320*/  LDC R8, c[0x0][0x384] ;  /* 0x0000e100ff087b82 */ /* 0x01fe240000000800 */
[C---:B0-----:R-:W-:Y:S01]  /*e330*/  ISETP.GE.AND P1, PT, R8.reuse, 0x1, PT ;  /* 0x000000010800780c */ /* 0x041fe20003f26270 */
[----:B------:R-:W-:Y:S02]  /*e340*/  IMAD R15, R5, R8, RZ ;  /* 0x00000008050f7224 */ /* 0x000fe400078e02ff */
[C---:B------:R-:W-:Y:S02]  /*e350*/  IMAD.SHL.U32 R10, R8.reuse, 0x4, RZ ;  /* 0x00000004080a7824 */ /* 0x040fe400078e00ff */
        /* <DEDUP_REMOVED lines=8> */
[----:B------:R-:W-:Y:S02]  /*e3e0*/  LOP3.LUT R24, R8, 0xf, RZ, 0xc0, !PT ;  /* 0x0000000f08187812 */ /* 0x000fe400078ec0ff */
[----:B------:R-:W-:Y:S02]  /*e3f0*/  SHF.R.S32.HI R18, RZ, 0x1f, R15 ;  /* 0x0000001fff127819 */ /* 0x000fe4000001140f */
[----:B------:R-:W-:-:S07]  /*e400*/  ISETP.NE.AND P2, PT, R24, RZ, PT ;  /* 0x000000ff1800720c */ /* 0x000fce0003f45270 */
[----:B------:R-:W-:Y:S06]  /*e410*/  @!P3 BRA `(.L_x_160) ;  /* 0x0000000000dcb947 */ /* 0x000fec0003800000 */
        /* <DEDUP_REMOVED lines=12> */
.L_x_161:
        /* <DEDUP_REMOVED lines=43> */
.L_x_160:
        /* <DEDUP_REMOVED lines=32> */
.L_x_162:
        /* <DEDUP_REMOVED lines=24> */
.L_x_163:
        /* <DEDUP_REMOVED lines=12> */
.L_x_164:
        /* <DEDUP_REMOVED lines=13> */
.L_x_159:
        /* <DEDUP_REMOVED lines=10> */
[----:B------:R-:W-:Y:S02]  /*ed40*/  ISETP.NE.AND P2, PT, R24, RZ, PT ;  /* 0x000000ff1800720c */ /* 0x000fe40003f45270 */
[----:B--2---:R-:W-:-:S05]  /*ed50*/  SHF.R.S32.HI R20, RZ, 0x1f, R15 ;  /* 0x0000001fff147819 */ /* 0x004fca000001140f */
[----:B------:R-:W-:Y:S06]  /*ed60*/  @!P3 BRA `(.L_x_167) ;  /* 0x0000000000dcb947 */ /* 0x000fec0003800000 */
[----:B------:R-:W2:Y:S01]  /*ed70*/  LDCU.64 UR4, c[0x0][0x3e0] ;  /* 0x00007c00ff0477ac */ /* 0x000ea20008000a00 */
[----:B------:R-:W-:Y:S01]  /*ed80*/  LOP3.LUT R18, R8, 0x7ffffff0, RZ, 0xc0, !PT ;  /* 0x7ffffff008127812 */ /* 0x000fe200078ec0ff */
[----:B------:R-:W4:Y:S04]  /*ed90*/  LDCU.64 UR6, c[0x0][0x3f0] ;  /* 0x00007e00ff0677ac */ /* 0x000f280008000a00 */
[----:B------:R-:W-:Y:S01]  /*eda0*/  IMAD.MOV R19, RZ, RZ, -R18 ;  /* 0x000000ffff137224 */ /* 0x000fe200078e0a12 */
[----:B--2---:R-:W-:Y:S02]  /*edb0*/  LEA R26, P5, R15, UR4, 0x2 ;  /* 0x000000040f1a7c11 */ /* 0x004fe4000f8a10ff */
[----:B----4-:R-:W-:Y:S02]  /*edc0*/  LEA R22, P3, R17, UR6, 0x2 ;  /* 0x0000000611167c11 */ /* 0x010fe4000f8610ff */
[----:B------:R-:W-:-:S02]  /*edd0*/  IADD3 R26, P6, PT, R26, 0x20, RZ ;  /* 0x000000201a1a7810 */ /* 0x000fc40007fde0ff */
[----:B------:R-:W-:Y:S02]  /*ede0*/  IADD3 R22, P4, PT, R22, 0x20, RZ ;  /* 0x0000002016167810 */ /* 0x000fe40007f9e0ff */
[----:B0-----:R-:W-:Y:S02]  /*edf0*/  LEA.HI.X R21, R15, UR5, R20, 0x2, P5 ;  /* 0x000000050f157c11 */ /* 0x001fe4000a8f1414 */
[----:B------:R-:W-:-:S03]  /*ee00*/  LEA.HI.X R29, R17, UR7, R16, 0x2, P3 ;  /* 0x00000007111d7c11 */ /* 0x000fc600098f1410 */
[----:B------:R-:W-:Y:S02]  /*ee10*/  IMAD.X R21, RZ, RZ, R21, P6 ;  /* 0x000000ffff157224 */ /* 0x000fe400030e0615 */
[----:B------:R-:W-:-:S07]  /*ee20*/  IMAD.X R29, RZ, RZ, R29, P4 ;  /* 0x000000ffff1d7224 */ /* 0x000fce00020e061d */
.L_x_168:
        /* <DEDUP_REMOVED lines=43> */
.L_x_167:
        /* <DEDUP_REMOVED lines=32> */
.L_x_169:
        /* <DEDUP_REMOVED lines=24> */
.L_x_170:
        /* <DEDUP_REMOVED lines=12> */
.L_x_171:
        /* <DEDUP_REMOVED lines=13> */
.L_x_166:
[----:B------:R-:W-:Y:S05]  /*f5f0*/  BSYNC.RECONVERGENT B1 ;  /* 0x0000000000017941 */ /* 0x000fea0003800200 */
.L_x_165:
[----:B------:R-:W-:Y:S01]  /*f600*/  VIADD R3, R3, 0xffffffff ;  /* 0xffffffff03037836 */ /* 0x000fe20000000000 */
[----:B------:R-:W-:Y:S04]  /*f610*/  BSSY.RECONVERGENT B1, `(.L_x_172) ;  /* 0x0000098000017945 */ /* 0x000fe80003800200 */
[----:B------:R-:W-:-:S04]  /*f620*/  ISETP.GE.U32.AND P2, PT, R4, R3, PT ;  /* 0x000000030400720c */ /* 0x000fc80003f46070 */
[----:B------:R-:W-:-:S13]  /*f630*/  ISETP.EQ.OR P3, PT, R0, RZ, P2 ;  /* 0x000000ff0000720c */ /* 0x000fda0001762670 */
[----:B------:R-:W-:Y:S05]  /*f640*/  @P3 BRA `(.L_x_173) ;  /* 0x0000000800503947 */ /* 0x000fea0003800000 */
[----:B------:R-:W-:-:S05]  /*f650*/  IMAD R4, R8, 0x6, RZ ;  /* 0x0000000608047824 */ /* 0x000fca00078e02ff */
[----:B------:R-:W-:-:S04]  /*f660*/  IADD3 R0, P3, PT, R4, R7, RZ ;  /* 0x0000000704007210 */ /* 0x000fc80007f7e0ff */
[----:B------:R-:W-:Y:S01]  /*f670*/  LEA.HI.X.SX32 R3, R4, R9, 0x1, P3 ;  /* 0x0000000904037211 */ /* 0x000fe200018f0eff */
[----:B------:R-:W-:Y:S08]  /*f680*/  @!P1 BRA `(.L_x_173) ;  /* 0x0000000800409947 */ /* 0x000ff00003800000 */
[----:B------:R-:W-:Y:S01]  /*f690*/  ISETP.GE.U32.AND P4, PT, R14, 0xf, PT ;  /* 0x0000000f0e00780c */ /* 0x000fe20003f86070 */
[----:B---34-:R-:W-:Y:S01]  /*f6a0*/  IMAD.IADD R11, R5, 0x1, R6 ;  /* 0x00000001050b7824 */ /* 0x018fe200078e0206 */
[----:B------:R-:W-:Y:S01]  /*f6b0*/  LOP3.LUT R16, R8, 0xf, RZ, 0xc0, !PT ;  /* 0x0000000f08107812 */ /* 0x000fe200078ec0ff */
[----:B------:R-:W-:Y:S02]  /*f6c0*/  IMAD.MOV.U32 R15, RZ, RZ, RZ ;  /* 0x000000ffff0f7224 */ /* 0x000fe400078e00ff */
[----:B------:R-:W-:Y:S01]  /*f6d0*/  IMAD R4, R11, R8, RZ ;  /* 0x000000080b047224 */ /* 0x000fe200078e02ff */
[----:B------:R-:W-:-:S04]  /*f6e0*/  ISETP.NE.AND P3, PT, R16, RZ, PT ;  /* 0x000000ff1000720c */ /* 0x000fc80003f65270 */
[----:B------:R-:W-:-:S03]  /*f6f0*/  SHF.R.S32.HI R17, RZ, 0x1f, R4 ;  /* 0x0000001fff117819 */ /* 0x000fc60000011404 */
[----:B------:R-:W-:Y:S06]  /*f700*/  @!P4 BRA `(.L_x_174) ;  /* 0x0000000000dcc947 */ /* 0x000fec0003800000 */
[----:B------:R-:W2:Y:S01]  /*f710*/  LDCU.64 UR4, c[0x0][0x3e0] ;  /* 0x00007c00ff0477ac */ /* 0x000ea20008000a00 */
[----:B------:R-:W-:Y:S01]  /*f720*/  LOP3.LUT R15, R8, 0x7ffffff0, RZ, 0xc0, !PT ;  /* 0x7ffffff0080f7812 */ /* 0x000fe200078ec0ff */
[----:B------:R-:W3:Y:S04]  /*f730*/  LDCU.64 UR6, c[0x0][0x3f0] ;  /* 0x00007e00ff0677ac */ /* 0x000ee80008000a00 */
[----:B------:R-:W-:Y:S01]  /*f740*/  IMAD.MOV R6, RZ, RZ, -R15 ;  /* 0x000000ffff067224 */ /* 0x000fe200078e0a0f */
[----:B--2---:R-:W-:Y:S02]  /*f750*/  LEA R20, P5, R4, UR4, 0x2 ;  /* 0x0000000404147c11 */ /* 0x004fe4000f8a10ff */
[----:B---3--:R-:W-:Y:S02]  /*f760*/  LEA R18, P4, R0, UR6, 0x2 ;  /* 0x0000000600127c11 */ /* 0x008fe4000f8810ff */
[----:B------:R-:W-:-:S02]  /*f770*/  LEA.HI.X R19, R4, UR5, R17, 0x2, P5 ;  /* 0x0000000504137c11 */ /* 0x000fc4000a8f1411 */
[----:B------:R-:W-:Y:S02]  /*f780*/  IADD3 R20, P6, PT, R20, 0x20, RZ ;  /* 0x0000002014147810 */ /* 0x000fe40007fde0ff */
[----:B------:R-:W-:Y:S02]  /*f790*/  IADD3 R18, P5, PT, R18, 0x20, RZ ;  /* 0x0000002012127810 */ /* 0x000fe40007fbe0ff */
[----:B01----:R-:W-:Y:S01]  /*f7a0*/  LEA.HI.X R27, R0, UR7, R3, 0x2, P4 ;  /* 0x00000007001b7c11 */ /* 0x003fe2000a0f1403 */
[----:B------:R-:W-:-:S04]  /*f7b0*/  IMAD.X R19, RZ, RZ, R19, P6 ;  /* 0x000000ffff137224 */ /* 0x000fc800030e0613 */
[----:B------:R-:W-:-:S07]  /*f7c0*/  IMAD.X R27, RZ, RZ, R27, P5 ;  /* 0x000000ffff1b7224 */ /* 0x000fce00028e061b */
.L_x_175:
        /* <DEDUP_REMOVED lines=43> */
.L_x_174:
[----:B------:R-:W-:Y:S05]  /*fa80*/  @!P3 BRA `(.L_x_173) ;  /* 0x000000040040b947 */ /* 0x000fea0003800000 */
[----:B------:R-:W-:Y:S02]  /*fa90*/  ISETP.GE.U32.AND P4, PT, R16, 0x8, PT ;  /* 0x000000081000780c */ /* 0x000fe40003f86070 */
[----:B------:R-:W-:-:S04]  /*faa0*/  LOP3.LUT R18, R8, 0x7, RZ, 0xc0, !PT ;  /* 0x0000000708127812 */ /* 0x000fc800078ec0ff */
[----:B------:R-:W-:-:S07]  /*fab0*/  ISETP.NE.AND P3, PT, R18, RZ, PT ;  /* 0x000000ff1200720c */ /* 0x000fce0003f65270 */
[----:B------:R-:W-:Y:S06]  /*fac0*/  @!P4 BRA `(.L_x_176) ;  /* 0x00000000006cc947 */ /* 0x000fec0003800000 */
[----:B------:R-:W0:Y:S01]  /*fad0*/  LDCU.64 UR4, c[0x0][0x3e0] ;  /* 0x00007c00ff0477ac */ /* 0x000e220008000a00 */
[----:B------:R-:W-:-:S05]  /*fae0*/  IADD3 R6, P4, PT, R4, R15, RZ ;  /* 0x0000000f04067210 */ /* 0x000fca0007f9e0ff */
[----:B------:R-:W-:Y:S01]  /*faf0*/  IMAD.X R11, RZ, RZ, R17, P4 ;  /* 0x000000ffff0b7224 */ /* 0x000fe200020e0611 */
[----:B012-4-:R-:W-:-:S04]  /*fb00*/  LEA R12, P4, R6, UR4, 0x2 ;  /* 0x00000004060c7c11 */ /* 0x017fc8000f8810ff */
        /* <DEDUP_REMOVED lines=23> */
.L_x_176:
[----:B------:R-:W-:Y:S05]  /*fc80*/  @!P3 BRA `(.L_x_173) ;  /* 0x0000000000c0b947 */ /* 0x000fea0003800000 */
[----:B------:R-:W-:Y:S02]  /*fc90*/  ISETP.GE.U32.AND P4, PT, R18, 0x4, PT ;  /* 0x000000041200780c */ /* 0x000fe40003f86070 */
[----:B------:R-:W-:-:S04]  /*fca0*/  LOP3.LUT R6, R8, 0x3, RZ, 0xc0, !PT ;  /* 0x0000000308067812 */ /* 0x000fc800078ec0ff */
[----:B------:R-:W-:-:S07]  /*fcb0*/  ISETP.NE.AND P3, PT, R6, RZ, PT ;  /* 0x000000ff0600720c */ /* 0x000fce0003f65270 */
[----:B------:R-:W-:Y:S06]  /*fcc0*/  @!P4 BRA `(.L_x_177) ;  /* 0x00000000004cc947 */ /* 0x000fec0003800000 */
[----:B------:R-:W5:Y:S01]  /*fcd0*/  LDCU.64 UR4, c[0x0][0x3e0] ;  /* 0x00007c00ff0477ac */ /* 0x000f620008000a00 */
[----:B---3--:R-:W-:-:S05]  /*fce0*/  IADD3 R11, P4, PT, R4, R15, RZ ;  /* 0x0000000f040b7210 */ /* 0x008fca0007f9e0ff */
[----:B012-4-:R-:W-:Y:S01]  /*fcf0*/  IMAD.X R12, RZ, RZ, R17, P4 ;  /* 0x000000ffff0c7224 */ /* 0x017fe200020e0611 */
[----:B-----5:R-:W-:-:S04]  /*fd00*/  LEA R10, P4, R11, UR4, 0x2 ;  /* 0x000000040b0a7c11 */ /* 0x020fc8000f8810ff */
        /* <DEDUP_REMOVED lines=15> */
.L_x_177:
[----:B------:R-:W-:Y:S05]  /*fe00*/  @!P3 BRA `(.L_x_173) ;  /* 0x000000000060b947 */ /* 0x000fea0003800000 */
[----:B------:R-:W5:Y:S01]  /*fe10*/  LDCU.64 UR4, c[0x0][0x3f0] ;  /* 0x00007e00ff0477ac */ /* 0x000f620008000a00 */
[----:B---3--:R-:W-:Y:S01]  /*fe20*/  IADD3 R11, P3, PT, R15, R0, RZ ;  /* 0x000000000f0b7210 */ /* 0x008fe20007f7e0ff */
[----:B------:R-:W-:Y:S01]  /*fe30*/  IMAD.MOV R6, RZ, RZ, -R6 ;  /* 0x000000ffff067224 */ /* 0x000fe200078e0a06 */
[----:B012-4-:R-:W-:Y:S01]  /*fe40*/  IADD3 R13, P4, PT, R4, R15, RZ ;  /* 0x0000000f040d7210 */ /* 0x017fe20007f9e0ff */
[----:B------:R-:W0:Y:S02]  /*fe50*/  LDCU.64 UR6, c[0x0][0x3e0] ;  /* 0x00007c00ff0677ac */ /* 0x000e240008000a00 */
[----:B------:R-:W-:Y:S02]  /*fe60*/  IMAD.X R12, RZ, RZ, R3, P3 ;  /* 0x000000ffff0c7224 */ /* 0x000fe400018e0603 */
[----:B------:R-:W-:Y:S01]  /*fe70*/  IMAD.X R10, RZ, RZ, R17, P4 ;  /* 0x000000ffff0a7224 */ /* 0x000fe200020e0611 */
[----:B-----5:R-:W-:Y:S02]  /*fe80*/  LEA R4, P3, R11, UR4, 0x2 ;  /* 0x000000040b047c11 */ /* 0x020fe4000f8610ff */
[----:B0-----:R-:W-:-:S02]  /*fe90*/  LEA R0, P5, R13, UR6, 0x2 ;  /* 0x000000060d007c11 */ /* 0x001fc4000f8a10ff */
[----:B------:R-:W-:Y:S02]  /*fea0*/  LEA.HI.X R15, R11, UR5, R12, 0x2, P3 ;  /* 0x000000050b0f7c11 */ /* 0x000fe400098f140c */
[----:B------:R-:W-:-:S09]  /*feb0*/  LEA.HI.X R13, R13, UR7, R10, 0x2, P5 ;  /* 0x000000070d0d7c11 */ /* 0x000fd2000a8f140a */
.L_x_178:
        /* <DEDUP_REMOVED lines=13> */
.L_x_173:
[----:B------:R-:W-:Y:S05]  /*ff90*/  BSYNC.RECONVERGENT B1 ;  /* 0x0000000000017941 */ /* 0x000fea0003800200 */
.L_x_172:
[----:B------:R-:W-:Y:S05]  /*ffa0*/  @P2 BRA `(.L_x_112) ;  /* 0x0000001000a02947 */ /* 0x000fea0003800000 */
[----:B------:R-:W-:Y:S02]  /*ffb0*/  IMAD R4, R8, 0x7, RZ ;  /* 0x0000000708047824 */ /* 0x000fe400078e02ff */
[----:B0-----:R-:W-:-:S03]  /*ffc0*/  IMAD.IADD R3, R5, 0x1, R2 ;  /* 0x0000000105037824 */ /* 0x001fc600078e0202 */
        /* <DEDUP_REMOVED lines=8> */
[----:B--23--:R-:W-:-:S05]  /*10050*/  SHF.R.S32.HI R19, RZ, 0x1f, R2 ;  /* 0x0000001fff137819 */ /* 0x00cfca0000011402 */
[----:B------:R-:W-:Y:S06]  /*10060*/  @!P3 BRA `(.L_x_180) ;  /* 0x0000000000dcb947 */ /* 0x000fec0003800000 */
[----:B------:R-:W0:Y:S01]  /*10070*/  LDCU.64 UR4, c[0x0][0x3e0] ;  /* 0x00007c00ff0477ac */ /* 0x000e220008000a00 */
[----:B------:R-:W-:Y:S01]  /*10080*/  LOP3.LUT R17, R8, 0x7ffffff0, RZ, 0xc0, !PT ;  /* 0x7ffffff008117812 */ /* 0x000fe200078ec0ff */
[----:B------:R-:W2:Y:S04]  /*10090*/  LDCU.64 UR6, c[0x0][0x3f0] ;  /* 0x00007e00ff0677ac */ /* 0x000ea80008000a00 */
[----:B------:R-:W-:Y:S01]  /*100a0*/  IMAD.MOV R4, RZ, RZ, -R17 ;  /* 0x000000ffff047224 */ /* 0x000fe200078e0a11 */
[----:B0-----:R-:W-:Y:S02]  /*100b0*/  LEA R18, P5, R2, UR4, 0x2 ;  /* 0x0000000402127c11 */ /* 0x001fe4000f8a10ff */
[----:B--2---:R-:W-:Y:S02]  /*100c0*/  LEA R6, P3, R0, UR6, 0x2 ;  /* 0x0000000600067c11 */ /* 0x004fe4000f8610ff */
[----:B------:R-:W-:-:S02]  /*100d0*/  IADD3 R18, P6, PT, R18, 0x20, RZ ;  /* 0x0000002012127810 */ /* 0x000fc40007fde0ff */
[----:B------:R-:W-:Y:S02]  /*100e0*/  IADD3 R6, P4, PT, R6, 0x20, RZ ;  /* 0x0000002006067810 */ /* 0x000fe40007f9e0ff */
[----:B----4-:R-:W-:Y:S02]  /*100f0*/  LEA.HI.X R21, R2, UR5, R19, 0x2, P5 ;  /* 0x0000000502157c11 */ /* 0x010fe4000a8f1413 */
[----:B------:R-:W-:-:S03]  /*10100*/  LEA.HI.X R29, R0, UR7, R15, 0x2, P3 ;  /* 0x00000007001d7c11 */ /* 0x000fc600098f140f */
[----:B------:R-:W-:Y:S02]  /*10110*/  IMAD.X R21, RZ, RZ, R21, P6 ;  /* 0x000000ffff157224 */ /* 0x000fe400030e0615 */
[----:B------:R-:W-:-:S07]  /*10120*/  IMAD.X R29, RZ, RZ, R29, P4 ;  /* 0x000000ffff1d7224 */ /* 0x000fce00020e061d */
.L_x_181:
        /* <DEDUP_REMOVED lines=43> */
.L_x_180:
[----:B------:R-:W-:Y:S05]  /*103e0*/  @!P2 BRA `(.L_x_179) ;  /* 0x000000040040a947 */ /* 0x000fea0003800000 */
[----:B------:R-:W-:Y:S02]  /*103f0*/  ISETP.GE.U32.AND P3, PT, R16, 0x8, PT ;  /* 0x000000081000780c */ /* 0x000fe40003f66070 */
[----:B------:R-:W-:-:S04]  /*10400*/  LOP3.LUT R6, R8, 0x7, RZ, 0xc0, !PT ;  /* 0x0000000708067812 */ /* 0x000fc800078ec0ff */
[----:B------:R-:W-:-:S07]  /*10410*/  ISETP.NE.AND P2, PT, R6, RZ, PT ;  /* 0x000000ff0600720c */ /* 0x000fce0003f45270 */
[----:B------:R-:W-:Y:S06]  /*10420*/  @!P3 BRA `(.L_x_182) ;  /* 0x00000000006cb947 */ /* 0x000fec0003800000 */
[----:B------:R-:W1:Y:S01]  /*10430*/  LDCU.64 UR4, c[0x0][0x3e0] ;  /* 0x00007c00ff0477ac */ /* 0x000e620008000a00 */
[----:B------:R-:W-:-:S05]  /*10440*/  IADD3 R4, P3, PT, R2, R17, RZ ;  /* 0x0000001102047210 */ /* 0x000fca0007f7e0ff */
[----:B----4-:R-:W-:Y:S01]  /*10450*/  IMAD.X R11, RZ, RZ, R19, P3 ;  /* 0x000000ffff0b7224 */ /* 0x010fe200018e0613 */
        /* <DEDUP_REMOVED lines=24> */
.L_x_182:
[----:B------:R-:W-:Y:S05]  /*105e0*/  @!P2 BRA `(.L_x_179) ;  /* 0x0000000000c0a947 */ /* 0x000fea0003800000 */
[----:B------:R-:W-:Y:S02]  /*105f0*/  ISETP.GE.U32.AND P3, PT, R6, 0x4, PT ;  /* 0x000000040600780c */ /* 0x000fe40003f66070 */
[----:B--2---:R-:W-:-:S04]  /*10600*/  LOP3.LUT R4, R8, 0x3, RZ, 0xc0, !PT ;  /* 0x0000000308047812 */ /* 0x004fc800078ec0ff */
[----:B------:R-:W-:-:S07]  /*10610*/  ISETP.NE.AND P2, PT, R4, RZ, PT ;  /* 0x000000ff0400720c */ /* 0x000fce0003f45270 */
[----:B------:R-:W-:Y:S06]  /*10620*/  @!P3 BRA `(.L_x_183) ;  /* 0x00000000004cb947 */ /* 0x000fec0003800000 */
[----:B------:R-:W0:Y:S01]  /*10630*/  LDCU.64 UR4, c[0x0][0x3e0] ;  /* 0x00007c00ff0477ac */ /* 0x000e220008000a00 */
[----:B------:R-:W-:-:S05]  /*10640*/  IADD3 R6, P3, PT, R2, R17, RZ ;  /* 0x0000001102067210 */ /* 0x000fca0007f7e0ff */
[----:B----4-:R-:W-:Y:S01]  /*10650*/  IMAD.X R11, RZ, RZ, R19, P3 ;  /* 0x000000ffff0b7224 */ /* 0x010fe200018e0613 */
[----:B0-----:R-:W-:-:S04]  /*10660*/  LEA R10, P3, R6, UR4, 0x2 ;  /* 0x00000004060a7c11 */ /* 0x001fc8000f8610ff */
[----:B------:R-:W-:Y:S01]  /*10670*/  LEA.HI.X R11, R6, UR5, R11, 0x2, P3 ;  /* 0x00000005060b7c11 */ /* 0x000fe200098f140b */
[----:B------:R-:W0:Y:S04]  /*10680*/  LDCU.64 UR4, c[0x0][0x3f0] ;  /* 0x00007e00ff0477ac */ /* 0x000e280008000a00 */
[----:B------:R-:W2:Y:S01]  /*10690*/  LDG.E R21, desc[UR10][R10.64] ;  /* 0x0000000a0a157981 */ /* 0x000ea2000c1e1900 */
[----:B------:R-:W-:-:S05]  /*106a0*/  IADD3 R6, P3, PT, R17, R0, RZ ;  /* 0x0000000011067210 */ /* 0x000fca0007f7e0ff */
[----:B-1----:R-:W-:Y:S01]  /*106b0*/  IMAD.X R13, RZ, RZ, R15, P3 ;  /* 0x000000ffff0d7224 */ /* 0x002fe200018e060f */
        /* <DEDUP_REMOVED lines=10> */
.L_x_183:
[----:B------:R-:W-:Y:S05]  /*10760*/  @!P2 BRA `(.L_x_179) ;  /* 0x000000000060a947 */ /* 0x000fea0003800000 */
[----:B------:R-:W2:Y:S01]  /*10770*/  LDCU.64 UR4, c[0x0][0x3f0] ;  /* 0x00007e00ff0477ac */ /* 0x000ea20008000a00 */
[----:B----4-:R-:W-:Y:S01]  /*10780*/  IADD3 R10, P2, PT, R17, R0, RZ ;  /* 0x00000000110a7210 */ /* 0x010fe20007f5e0ff */
[----:B------:R-:W-:Y:S01]  /*10790*/  IMAD.MOV R4, RZ, RZ, -R4 ;  /* 0x000000ffff047224 */ /* 0x000fe200078e0a04 */
[----:B------:R-:W-:Y:S01]  /*107a0*/  IADD3 R6, P3, PT, R2, R17, RZ ;  /* 0x0000001102067210 */ /* 0x000fe20007f7e0ff */
[----:B------:R-:W3:Y:S02]  /*107b0*/  LDCU.64 UR6, c[0x0][0x3e0] ;  /* 0x00007c00ff0677ac */ /* 0x000ee40008000a00 */
[----:B------:R-:W-:Y:S02]  /*107c0*/  IMAD.X R17, RZ, RZ, R15, P2 ;  /* 0x000000ffff117224 */ /* 0x000fe400010e060f */
[----:B------:R-:W-:Y:S01]  /*107d0*/  IMAD.X R15, RZ, RZ, R19, P3 ;  /* 0x000000ffff0f7224 */ /* 0x000fe200018e0613 */
[----:B--2---:R-:W-:Y:S02]  /*107e0*/  LEA R2, P2, R10, UR4, 0x2 ;  /* 0x000000040a027c11 */ /* 0x004fe4000f8410ff */
[----:B---3--:R-:W-:-:S02]  /*107f0*/  LEA R0, P4, R6, UR6, 0x2 ;  /* 0x0000000606007c11 */ /* 0x008fc4000f8810ff */
[----:B------:R-:W-:Y:S02]  /*10800*/  LEA.HI.X R17, R10, UR5, R17, 0x2, P2 ;  /* 0x000000050a117c11 */ /* 0x000fe400090f1411 */
[----:B------:R-:W-:-:S09]  /*10810*/  LEA.HI.X R15, R6, UR7, R15, 0x2, P4 ;  /* 0x00000007060f7c11 */ /* 0x000fd2000a0f140f */
.L_x_184:
[----:B0-----:R-:W-:Y:S02]  /*10820*/  IMAD.MOV.U32 R10, RZ, RZ, R0 ;  /* 0x000000ffff0a7224 */ /* 0x001fe400078e0000 */
[----:B------:R-:W-:-:S05]  /*10830*/  IMAD.MOV.U32 R11, RZ, RZ, R15 ;  /* 0x000000ffff0b7224 */ /* 0x000fca00078e000f */
[----:B01----:R0:W2:Y:S01]  /*10840*/  LDG.E R13, desc[UR10][R10.64] ;  /* 0x0000000a0a0d7981 */ /* 0x0030a2000c1e1900 */
        /* <DEDUP_REMOVED lines=10> */
.L_x_179:
[----:B------:R-:W-:Y:S05]  /*108f0*/  @P0 BRA `(.L_x_112) ;  /* 0x00000008004c0947 */ /* 0x000fea0003800000 */
[----:B------:R-:W-:-:S05]  /*10900*/  IMAD.SHL.U32 R2, R8, 0x8, RZ ;  /* 0x0000000808027824 */ /* 0x000fca00078e00ff */
[----:B------:R-:W-:-:S04]  /*10910*/  IADD3 R0, P0, PT, R7, R2, RZ ;  /* 0x0000000207007210 */ /* 0x000fc80007f1e0ff */
[----:B------:R-:W-:Y:S01]  /*10920*/  LEA.HI.X.SX32 R9, R2, R9, 0x1, P0 ;  /* 0x0000000902097211 */ /* 0x000fe200000f0eff */
[----:B------:R-:W-:Y:S08]  /*10930*/  @!P1 BRA `(.L_x_112) ;  /* 0x00000008003c9947 */ /* 0x000ff00003800000 */
[----:B------:R-:W-:Y:S01]  /*10940*/  ISETP.GE.U32.AND P1, PT, R14, 0xf, PT ;  /* 0x0000000f0e00780c */ /* 0x000fe20003f26070 */
[----:B--2---:R-:W-:Y:S01]  /*10950*/  IMAD R4, R3, R8, R8 ;  /* 0x0000000803047224 */ /* 0x004fe200078e0208 */
[----:B01--4-:R-:W-:Y:S01]  /*10960*/  LOP3.LUT R12, R8, 0xf, RZ, 0xc0, !PT ;  /* 0x0000000f080c7812 */ /* 0x013fe200078ec0ff */
[----:B---3--:R-:W-:-:S03]  /*10970*/  IMAD.MOV.U32 R11, RZ, RZ, RZ ;  /* 0x000000ffff0b7224 */ /* 0x008fc600078e00ff */
        /* <DEDUP_REMOVED lines=15> */
.L_x_186:
        /* <DEDUP_REMOVED lines=43> */
.L_x_185:
[----:B------:R-:W-:Y:S05]  /*10d20*/  @!P0 BRA `(.L_x_112) ;  /* 0x0000000400408947 */ /* 0x000fea0003800000 */
[----:B------:R-:W-:Y:S02]  /*10d30*/  ISETP.GE.U32.AND P0, PT, R12, 0x8, PT ;  /* 0x000000080c00780c */ /* 0x000fe40003f06070 */
[----:B------:R-:W-:-:S04]  /*10d40*/  LOP3.LUT R14, R8, 0x7, RZ, 0xc0, !PT ;  /* 0x00000007080e7812 */ /* 0x000fc800078ec0ff */
[----:B------:R-:W-:-:S07]  /*10d50*/  ISETP.NE.AND P1, PT, R14, RZ, PT ;  /* 0x000000ff0e00720c */ /* 0x000fce0003f25270 */
[----:B------:R-:W-:Y:S06]  /*10d60*/  @!P0 BRA `(.L_x_187) ;  /* 0x00000000006c8947 */ /* 0x000fec0003800000 */
        /* <DEDUP_REMOVED lines=27> */
.L_x_187:
[----:B------:R-:W-:Y:S05]  /*10f20*/  @!P1 BRA `(.L_x_112) ;  /* 0x0000000000c09947 */ /* 0x000fea0003800000 */
[----:B------:R-:W-:Y:S02]  /*10f30*/  ISETP.GE.U32.AND P0, PT, R14, 0x4, PT ;  /* 0x000000040e00780c */ /* 0x000fe40003f06070 */
[----:B------:R-:W-:-:S04]  /*10f40*/  LOP3.LUT R8, R8, 0x3, RZ, 0xc0, !PT ;  /* 0x0000000308087812 */ /* 0x000fc800078ec0ff */
[----:B------:R-:W-:-:S07]  /*10f50*/  ISETP.NE.AND P1, PT, R8, RZ, PT ;  /* 0x000000ff0800720c */ /* 0x000fce0003f25270 */
[----:B------:R-:W-:Y:S06]  /*10f60*/  @!P0 BRA `(.L_x_188) ;  /* 0x00000000004c8947 */ /* 0x000fec0003800000 */
        /* <DEDUP_REMOVED lines=19> */
.L_x_188:
[----:B------:R-:W-:Y:S05]  /*110a0*/  @!P1 BRA `(.L_x_112) ;  /* 0x0000000000609947 */ /* 0x000fea0003800000 */
[----:B------:R-:W0:Y:S01]  /*110b0*/  LDCU.64 UR4, c[0x0][0x3f0] ;  /* 0x00007e00ff0477ac */ /* 0x000e220008000a00 */
[----:B------:R-:W-:Y:S02]  /*110c0*/  IADD3 R0, P0, PT, R11, R0, RZ ;  /* 0x000000000b007210 */ /* 0x000fe40007f1e0ff */
[----:B-12---:R-:W-:Y:S01]  /*110d0*/  IADD3 R2, P1, PT, R4, R11, RZ ;  /* 0x0000000b04027210 */ /* 0x006fe20007f3e0ff */
[----:B------:R-:W1:Y:S02]  /*110e0*/  LDCU.64 UR6, c[0x0][0x3e0] ;  /* 0x00007c00ff0677ac */ /* 0x000e640008000a00 */
[----:B------:R-:W-:Y:S02]  /*110f0*/  IMAD.X R11, RZ, RZ, R9, P0 ;  /* 0x000000ffff0b7224 */ /* 0x000fe400000e0609 */
[----:B------:R-:W-:Y:S01]  /*11100*/  IMAD.X R9, RZ, RZ, R13, P1 ;  /* 0x000000ffff097224 */ /* 0x000fe200008e060d */
[----:B0-----:R-:W-:Y:S02]  /*11110*/  LEA R6, P0, R0, UR4, 0x2 ;  /* 0x0000000400067c11 */ /* 0x001fe4000f8010ff */
[----:B-1----:R-:W-:-:S02]  /*11120*/  LEA R4, P2, R2, UR6, 0x2 ;  /* 0x0000000602047c11 */ /* 0x002fc4000f8410ff */
[----:B------:R-:W-:Y:S01]  /*11130*/  LEA.HI.X R11, R0, UR5, R11, 0x2, P0 ;  /* 0x00000005000b7c11 */ /* 0x000fe200080f140b */
[----:B------:R-:W-:Y:S01]  /*11140*/  IMAD.MOV R0, RZ, RZ, -R8 ;  /* 0x000000ffff007224 */ /* 0x000fe200078e0a08 */
[----:B------:R-:W-:-:S09]  /*11150*/  LEA.HI.X R9, R2, UR7, R9, 0x2, P2 ;  /* 0x0000000702097c11 */ /* 0x000fd200090f1409 */
.L_x_189:
        /* <DEDUP_REMOVED lines=13> */
.L_x_112:
[----:B------:R-:W-:Y:S05]  /*11230*/  BSYNC.RECONVERGENT B0 ;  /* 0x0000000000007941 */ /* 0x000fea0003800200 */
.L_x_0:
[----:B012---:R-:W0:Y:S01]  /*11240*/  LDC.64 R2, c[0x0][0x3c0] ;  /* 0x0000f000ff027b82 */ /* 0x007e220000000a00 */
[----:B------:R-:W-:Y:S02]  /*11250*/  IMAD R15, R5, 0x3, RZ ;  /* 0x00000003050f7824 */ /* 0x000fe400078e02ff */
[----:B------:R-:W-:-:S05]  /*11260*/  IMAD.MOV.U32 R17, RZ, RZ, 0x3f000000 ;  /* 0x3f000000ff117424 */ /* 0x000fca00078e00ff */
[----:B------:R-:W1:Y:S08]  /*11270*/  LDC.64 R6, c[0x0][0x3c8] ;  /* 0x0000f200ff067b82 */ /* 0x000e700000000a00 */
[----:B---3--:R-:W2:Y:S08]  /*11280*/  LDC.64 R8, c[0x0][0x398] ;  /* 0x0000e600ff087b82 */ /* 0x008eb00000000a00 */
[----:B----4-:R-:W3:Y:S01]  /*11290*/  LDC.64 R10, c[0x0][0x3a0] ;  /* 0x0000e800ff0a7b82 */ /* 0x010ee20000000a00 */
[----:B0-----:R-:W-:-:S05]  /*112a0*/  IMAD.WIDE R2, R5, 0x4, R2 ;  /* 0x0000000405027825 */ /* 0x001fca00078e0202 */
[----:B------:R-:W-:Y:S02]  /*112b0*/  STG.E desc[UR10][R2.64], R17 ;  /* 0x0000001102007986 */ /* 0x000fe4000c10190a */
[----:B------:R-:W0:Y:S01]  /*112c0*/  LDC.64 R12, c[0x0][0x3a8] ;  /* 0x0000ea00ff0c7b82 */ /* 0x000e220000000a00 */
[----:B-1----:R-:W-:-:S05]  /*112d0*/  IMAD.WIDE R6, R15, 0x4, R6 ;  /* 0x000000040f067825 */ /* 0x002fca00078e0206 */
[----:B------:R-:W-:Y:S01]  /*112e0*/  STG.E desc[UR10][R6.64], R17 ;  /* 0x0000001106007986 */ /* 0x000fe2000c10190a */
[----:B--2---:R-:W-:-:S03]  /*112f0*/  IMAD.WIDE R8, R5, 0x4, R8 ;  /* 0x0000000405087825 */ /* 0x004fc600078e0208 */
[----:B------:R-:W-:Y:S04]  /*11300*/  STG.E desc[UR10][R6.64+0x4], R17 ;  /* 0x0000041106007986 */ /* 0x000fe8000c10190a */
[----:B------:R-:W-:Y:S01]  /*11310*/  STG.E desc[UR10][R6.64+0x8], R17 ;  /* 0x0000081106007986 */ /* 0x000fe2000c10190a */
[----:B---3--:R-:W-:-:S03]  /*11320*/  IMAD.WIDE R10, R5, 0x4, R10 ;  /* 0x00000004050a7825 */ /* 0x008fc600078e020a */
[----:B------:R-:W-:Y:S04]  /*11330*/  STG.E desc[UR10][R8.64], R17 ;  /* 0x0000001108007986 */ /* 0x000fe8000c10190a */
[----:B------:R-:W-:Y:S01]  /*11340*/  STG.E desc[UR10][R10.64], R17 ;  /* 0x000000110a007986 */ /* 0x000fe2000c10190a */
[----:B0-----:R-:W-:-:S05]  /*11350*/  IMAD.WIDE R4, R5, 0x4, R12 ;  /* 0x0000000405047825 */ /* 0x001fca00078e020c */
[----:B------:R-:W-:Y:S01]  /*11360*/  STG.E desc[UR10][R4.64], R17 ;  /* 0x0000001104007986 */ /* 0x000fe2000c10190a */
[----:B------:R-:W-:Y:S05]  /*11370*/  EXIT ;  /* 0x000000000000794d */ /* 0x000fea0003800000 */
.L_x_190:
[----:B------:R-:W-:-:S00]  /*11380*/  BRA `(.L_x_190) ;  /* 0xfffffffc00fc7947 */ /* 0x000fc0000383ffff */
[----:B------:R-:W-:-:S00]  /*11390*/  NOP ;  /* 0x0000000000007918 */ /* 0x000fc00000000000 */
        /* <DEDUP_REMOVED lines=14> */
.L_x_191:


//--------------------- .nv.shared.reserved.0     --------------------------
	.section	.nv.shared.reserved.0,"aw",@nobits
	.weak		__nv_reservedSMEM_offset_0_alias
	.size		__nv_reservedSMEM_offset_0_alias, 0, 64
	.other		__nv_reservedSMEM_offset_0_alias,@"STO_CUDA_RESERVED_SHARED STV_DEFAULT"
__nv_reservedSMEM_offset_0_alias:
	.zero		0
	.zero		64


//--------------------- .nv.constant0._Z13icabsm_kernelbiiiiPfS_S_S_S_S_S_S_S_S_PcS_ --------------------------
	.section	.nv.constant0._Z13icabsm_kernelbiiiiPfS_S_S_S_S_S_S_S_S_PcS_,"a",@progbits
	.sectionflags	@""
	.align	4
.nv.constant0._Z13icabsm_kernelbiiiiPfS_S_S_S_S_S_S_S_S_PcS_:
	.zero		1016


//--------------------- SYMBOLS --------------------------

	.type		.nv.reservedSmem.offset0,@object
	.size		.nv.reservedSmem.offset0,0x4
